//
// Generated by NVIDIA NVVM Compiler
//
// Compiler Build ID: CL-36424714
// Cuda compilation tools, release 13.0, V13.0.88
// Based on NVVM 20.0.0
//

.version 9.0
.target sm_100
.address_size 64

	// .globl	_Z7reduce0PiS_
.extern .shared .align 16 .b8 sdata[];

.visible .entry _Z7reduce0PiS_(
	.param .u64 .ptr .align 1 _Z7reduce0PiS__param_0,
	.param .u64 .ptr .align 1 _Z7reduce0PiS__param_1
)
{
	.reg .pred 	%p<5>;
	.reg .b32 	%r<21>;
	.reg .b64 	%rd<9>;

	ld.param.u64 	%rd2, [_Z7reduce0PiS__param_0];
	ld.param.u64 	%rd1, [_Z7reduce0PiS__param_1];
	cvta.to.global.u64 	%rd3, %rd2;
	mov.u32 	%r1, %tid.x;
	mov.u32 	%r2, %ctaid.x;
	mov.u32 	%r3, %ntid.x;
	mad.lo.s32 	%r7, %r2, %r3, %r1;
	mul.wide.u32 	%rd4, %r7, 4;
	add.s64 	%rd5, %rd3, %rd4;
	ld.global.u32 	%r8, [%rd5];
	shl.b32 	%r9, %r1, 2;
	mov.u32 	%r10, sdata;
	add.s32 	%r4, %r10, %r9;
	st.shared.u32 	[%r4], %r8;
	bar.sync 	0;
	setp.lt.u32 	%p1, %r3, 2;
	@%p1 bra 	$L__BB0_5;
	mov.b32 	%r20, 1;
$L__BB0_2:
	shl.b32 	%r6, %r20, 1;
	add.s32 	%r12, %r6, -1;
	and.b32  	%r13, %r12, %r1;
	setp.ne.s32 	%p2, %r13, 0;
	@%p2 bra 	$L__BB0_4;
	shl.b32 	%r14, %r20, 2;
	add.s32 	%r15, %r4, %r14;
	ld.shared.u32 	%r16, [%r15];
	ld.shared.u32 	%r17, [%r4];
	add.s32 	%r18, %r17, %r16;
	st.shared.u32 	[%r4], %r18;
$L__BB0_4:
	bar.sync 	0;
	setp.lt.u32 	%p3, %r6, %r3;
	mov.u32 	%r20, %r6;
	@%p3 bra 	$L__BB0_2;
$L__BB0_5:
	setp.ne.s32 	%p4, %r1, 0;
	@%p4 bra 	$L__BB0_7;
	ld.shared.u32 	%r19, [sdata];
	cvta.to.global.u64 	%rd6, %rd1;
	mul.wide.u32 	%rd7, %r2, 4;
	add.s64 	%rd8, %rd6, %rd7;
	st.global.u32 	[%rd8], %r19;
$L__BB0_7:
	ret;

}
	// .globl	_Z7reduce1PiS_
.visible .entry _Z7reduce1PiS_(
	.param .u64 .ptr .align 1 _Z7reduce1PiS__param_0,
	.param .u64 .ptr .align 1 _Z7reduce1PiS__param_1
)
{
	.reg .pred 	%p<5>;
	.reg .b32 	%r<24>;
	.reg .b64 	%rd<9>;

	ld.param.u64 	%rd2, [_Z7reduce1PiS__param_0];
	ld.param.u64 	%rd1, [_Z7reduce1PiS__param_1];
	cvta.to.global.u64 	%rd3, %rd2;
	mov.u32 	%r1, %tid.x;
	mov.u32 	%r2, %ctaid.x;
	mov.u32 	%r3, %ntid.x;
	mad.lo.s32 	%r7, %r2, %r3, %r1;
	mul.wide.u32 	%rd4, %r7, 4;
	add.s64 	%rd5, %rd3, %rd4;
	ld.global.u32 	%r8, [%rd5];
	shl.b32 	%r9, %r1, 2;
	mov.u32 	%r10, sdata;
	add.s32 	%r11, %r10, %r9;
	st.shared.u32 	[%r11], %r8;
	bar.sync 	0;
	setp.lt.u32 	%p1, %r3, 2;
	@%p1 bra 	$L__BB1_5;
	mov.b32 	%r23, 1;
$L__BB1_2:
	shl.b32 	%r5, %r23, 1;
	mul.lo.s32 	%r6, %r5, %r1;
	setp.ge.u32 	%p2, %r6, %r3;
	@%p2 bra 	$L__BB1_4;
	add.s32 	%r13, %r6, %r23;
	shl.b32 	%r14, %r13, 2;
	add.s32 	%r16, %r10, %r14;
	ld.shared.u32 	%r17, [%r16];
	shl.b32 	%r18, %r6, 2;
	add.s32 	%r19, %r10, %r18;
	ld.shared.u32 	%r20, [%r19];
	add.s32 	%r21, %r20, %r17;
	st.shared.u32 	[%r19], %r21;
$L__BB1_4:
	bar.sync 	0;
	setp.lt.u32 	%p3, %r5, %r3;
	mov.u32 	%r23, %r5;
	@%p3 bra 	$L__BB1_2;
$L__BB1_5:
	setp.ne.s32 	%p4, %r1, 0;
	@%p4 bra 	$L__BB1_7;
	ld.shared.u32 	%r22, [sdata];
	cvta.to.global.u64 	%rd6, %rd1;
	mul.wide.u32 	%rd7, %r2, 4;
	add.s64 	%rd8, %rd6, %rd7;
	st.global.u32 	[%rd8], %r22;
$L__BB1_7:
	ret;

}
	// .globl	_Z7reduce2PiS_
.visible .entry _Z7reduce2PiS_(
	.param .u64 .ptr .align 1 _Z7reduce2PiS__param_0,
	.param .u64 .ptr .align 1 _Z7reduce2PiS__param_1
)
{
	.reg .pred 	%p<5>;
	.reg .b32 	%r<18>;
	.reg .b64 	%rd<9>;

	ld.param.u64 	%rd2, [_Z7reduce2PiS__param_0];
	ld.param.u64 	%rd1, [_Z7reduce2PiS__param_1];
	cvta.to.global.u64 	%rd3, %rd2;
	mov.u32 	%r1, %tid.x;
	mov.u32 	%r2, %ctaid.x;
	mov.u32 	%r17, %ntid.x;
	mad.lo.s32 	%r7, %r2, %r17, %r1;
	mul.wide.u32 	%rd4, %r7, 4;
	add.s64 	%rd5, %rd3, %rd4;
	ld.global.u32 	%r8, [%rd5];
	shl.b32 	%r9, %r1, 2;
	mov.u32 	%r10, sdata;
	add.s32 	%r4, %r10, %r9;
	st.shared.u32 	[%r4], %r8;
	bar.sync 	0;
	setp.lt.u32 	%p1, %r17, 2;
	@%p1 bra 	$L__BB2_4;
$L__BB2_1:
	shr.u32 	%r6, %r17, 1;
	setp.ge.u32 	%p2, %r1, %r6;
	@%p2 bra 	$L__BB2_3;
	shl.b32 	%r11, %r6, 2;
	add.s32 	%r12, %r4, %r11;
	ld.shared.u32 	%r13, [%r12];
	ld.shared.u32 	%r14, [%r4];
	add.s32 	%r15, %r14, %r13;
	st.shared.u32 	[%r4], %r15;
$L__BB2_3:
	bar.sync 	0;
	setp.gt.u32 	%p3, %r17, 3;
	mov.u32 	%r17, %r6;
	@%p3 bra 	$L__BB2_1;
$L__BB2_4:
	setp.ne.s32 	%p4, %r1, 0;
	@%p4 bra 	$L__BB2_6;
	ld.shared.u32 	%r16, [sdata];
	cvta.to.global.u64 	%rd6, %rd1;
	mul.wide.u32 	%rd7, %r2, 4;
	add.s64 	%rd8, %rd6, %rd7;
	st.global.u32 	[%rd8], %r16;
$L__BB2_6:
	ret;

}
	// .globl	_Z7reduce3PiS_
.visible .entry _Z7reduce3PiS_(
	.param .u64 .ptr .align 1 _Z7reduce3PiS__param_0,
	.param .u64 .ptr .align 1 _Z7reduce3PiS__param_1
)
{
	.reg .pred 	%p<5>;
	.reg .b32 	%r<23>;
	.reg .b64 	%rd<11>;

	ld.param.u64 	%rd2, [_Z7reduce3PiS__param_0];
	ld.param.u64 	%rd1, [_Z7reduce3PiS__param_1];
	cvta.to.global.u64 	%rd3, %rd2;
	mov.u32 	%r1, %tid.x;
	mov.u32 	%r2, %ctaid.x;
	mov.u32 	%r22, %ntid.x;
	mul.lo.s32 	%r7, %r22, %r2;
	shl.b32 	%r8, %r7, 1;
	add.s32 	%r9, %r8, %r1;
	mul.wide.u32 	%rd4, %r9, 4;
	add.s64 	%rd5, %rd3, %rd4;
	ld.global.u32 	%r10, [%rd5];
	add.s32 	%r11, %r9, %r22;
	mul.wide.u32 	%rd6, %r11, 4;
	add.s64 	%rd7, %rd3, %rd6;
	ld.global.u32 	%r12, [%rd7];
	add.s32 	%r13, %r12, %r10;
	shl.b32 	%r14, %r1, 2;
	mov.u32 	%r15, sdata;
	add.s32 	%r4, %r15, %r14;
	st.shared.u32 	[%r4], %r13;
	bar.sync 	0;
	setp.lt.u32 	%p1, %r22, 2;
	@%p1 bra 	$L__BB3_4;
$L__BB3_1:
	shr.u32 	%r6, %r22, 1;
	setp.ge.u32 	%p2, %r1, %r6;
	@%p2 bra 	$L__BB3_3;
	shl.b32 	%r16, %r6, 2;
	add.s32 	%r17, %r4, %r16;
	ld.shared.u32 	%r18, [%r17];
	ld.shared.u32 	%r19, [%r4];
	add.s32 	%r20, %r19, %r18;
	st.shared.u32 	[%r4], %r20;
$L__BB3_3:
	bar.sync 	0;
	setp.gt.u32 	%p3, %r22, 3;
	mov.u32 	%r22, %r6;
	@%p3 bra 	$L__BB3_1;
$L__BB3_4:
	setp.ne.s32 	%p4, %r1, 0;
	@%p4 bra 	$L__BB3_6;
	ld.shared.u32 	%r21, [sdata];
	cvta.to.global.u64 	%rd8, %rd1;
	mul.wide.u32 	%rd9, %r2, 4;
	add.s64 	%rd10, %rd8, %rd9;
	st.global.u32 	[%rd10], %r21;
$L__BB3_6:
	ret;

}
	// .globl	_Z7reduce4PiS_
.visible .entry _Z7reduce4PiS_(
	.param .u64 .ptr .align 1 _Z7reduce4PiS__param_0,
	.param .u64 .ptr .align 1 _Z7reduce4PiS__param_1
)
{
	.reg .pred 	%p<6>;
	.reg .b32 	%r<41>;
	.reg .b64 	%rd<11>;

	ld.param.u64 	%rd2, [_Z7reduce4PiS__param_0];
	ld.param.u64 	%rd1, [_Z7reduce4PiS__param_1];
	cvta.to.global.u64 	%rd3, %rd2;
	mov.u32 	%r1, %tid.x;
	mov.u32 	%r2, %ctaid.x;
	mov.u32 	%r40, %ntid.x;
	mul.lo.s32 	%r7, %r40, %r2;
	shl.b32 	%r8, %r7, 1;
	add.s32 	%r9, %r8, %r1;
	mul.wide.u32 	%rd4, %r9, 4;
	add.s64 	%rd5, %rd3, %rd4;
	ld.global.u32 	%r10, [%rd5];
	add.s32 	%r11, %r9, %r40;
	mul.wide.u32 	%rd6, %r11, 4;
	add.s64 	%rd7, %rd3, %rd6;
	ld.global.u32 	%r12, [%rd7];
	add.s32 	%r13, %r12, %r10;
	shl.b32 	%r14, %r1, 2;
	mov.u32 	%r15, sdata;
	add.s32 	%r4, %r15, %r14;
	st.shared.u32 	[%r4], %r13;
	bar.sync 	0;
	setp.lt.u32 	%p1, %r40, 66;
	@%p1 bra 	$L__BB4_4;
$L__BB4_1:
	shr.u32 	%r6, %r40, 1;
	setp.ge.u32 	%p2, %r1, %r6;
	@%p2 bra 	$L__BB4_3;
	shl.b32 	%r16, %r6, 2;
	add.s32 	%r17, %r4, %r16;
	ld.shared.u32 	%r18, [%r17];
	ld.shared.u32 	%r19, [%r4];
	add.s32 	%r20, %r19, %r18;
	st.shared.u32 	[%r4], %r20;
$L__BB4_3:
	bar.sync 	0;
	setp.gt.u32 	%p3, %r40, 131;
	mov.u32 	%r40, %r6;
	@%p3 bra 	$L__BB4_1;
$L__BB4_4:
	setp.gt.u32 	%p4, %r1, 31;
	@%p4 bra 	$L__BB4_7;
	ld.volatile.shared.u32 	%r21, [%r4+128];
	ld.volatile.shared.u32 	%r22, [%r4];
	add.s32 	%r23, %r22, %r21;
	st.volatile.shared.u32 	[%r4], %r23;
	ld.volatile.shared.u32 	%r24, [%r4+64];
	ld.volatile.shared.u32 	%r25, [%r4];
	add.s32 	%r26, %r25, %r24;
	st.volatile.shared.u32 	[%r4], %r26;
	ld.volatile.shared.u32 	%r27, [%r4+32];
	ld.volatile.shared.u32 	%r28, [%r4];
	add.s32 	%r29, %r28, %r27;
	st.volatile.shared.u32 	[%r4], %r29;
	ld.volatile.shared.u32 	%r30, [%r4+16];
	ld.volatile.shared.u32 	%r31, [%r4];
	add.s32 	%r32, %r31, %r30;
	st.volatile.shared.u32 	[%r4], %r32;
	ld.volatile.shared.u32 	%r33, [%r4+8];
	ld.volatile.shared.u32 	%r34, [%r4];
	add.s32 	%r35, %r34, %r33;
	st.volatile.shared.u32 	[%r4], %r35;
	ld.volatile.shared.u32 	%r36, [%r4+4];
	ld.volatile.shared.u32 	%r37, [%r4];
	add.s32 	%r38, %r37, %r36;
	st.volatile.shared.u32 	[%r4], %r38;
	setp.ne.s32 	%p5, %r1, 0;
	@%p5 bra 	$L__BB4_7;
	ld.shared.u32 	%r39, [sdata];
	cvta.to.global.u64 	%rd8, %rd1;
	mul.wide.u32 	%rd9, %r2, 4;
	add.s64 	%rd10, %rd8, %rd9;
	st.global.u32 	[%rd10], %r39;
$L__BB4_7:
	ret;

}
	// .globl	_Z7reduce6ILj512EEvPiS0_i
.visible .entry _Z7reduce6ILj512EEvPiS0_i(
	.param .u64 .ptr .align 1 _Z7reduce6ILj512EEvPiS0_i_param_0,
	.param .u64 .ptr .align 1 _Z7reduce6ILj512EEvPiS0_i_param_1,
	.param .u32 _Z7reduce6ILj512EEvPiS0_i_param_2
)
{
	.reg .pred 	%p<8>;
	.reg .b32 	%r<51>;
	.reg .b64 	%rd<11>;

	ld.param.u64 	%rd2, [_Z7reduce6ILj512EEvPiS0_i_param_0];
	ld.param.u64 	%rd3, [_Z7reduce6ILj512EEvPiS0_i_param_1];
	ld.param.u32 	%r10, [_Z7reduce6ILj512EEvPiS0_i_param_2];
	mov.u32 	%r1, %tid.x;
	mov.u32 	%r2, %ctaid.x;
	shl.b32 	%r11, %r2, 10;
	or.b32  	%r50, %r11, %r1;
	shl.b32 	%r12, %r1, 2;
	mov.u32 	%r13, sdata;
	add.s32 	%r4, %r13, %r12;
	mov.b32 	%r14, 0;
	st.shared.u32 	[%r4], %r14;
	setp.ge.u32 	%p1, %r50, %r10;
	@%p1 bra 	$L__BB5_4;
	cvta.to.global.u64 	%rd1, %rd2;
	mov.u32 	%r16, %nctaid.x;
	shl.b32 	%r5, %r16, 10;
	mov.b32 	%r49, 0;
$L__BB5_2:
	mul.wide.u32 	%rd4, %r50, 4;
	add.s64 	%rd5, %rd1, %rd4;
	ld.global.u32 	%r17, [%rd5];
	add.s32 	%r18, %r50, 512;
	mul.wide.u32 	%rd6, %r18, 4;
	add.s64 	%rd7, %rd1, %rd6;
	ld.global.u32 	%r19, [%rd7];
	add.s32 	%r20, %r19, %r17;
	add.s32 	%r49, %r20, %r49;
	add.s32 	%r50, %r50, %r5;
	setp.lt.u32 	%p2, %r50, %r10;
	@%p2 bra 	$L__BB5_2;
	st.shared.u32 	[%r4], %r49;
$L__BB5_4:
	bar.sync 	0;
	setp.gt.u32 	%p3, %r1, 255;
	@%p3 bra 	$L__BB5_6;
	ld.shared.u32 	%r21, [%r4+1024];
	ld.shared.u32 	%r22, [%r4];
	add.s32 	%r23, %r22, %r21;
	st.shared.u32 	[%r4], %r23;
$L__BB5_6:
	bar.sync 	0;
	setp.gt.u32 	%p4, %r1, 127;
	@%p4 bra 	$L__BB5_8;
	ld.shared.u32 	%r24, [%r4+512];
	ld.shared.u32 	%r25, [%r4];
	add.s32 	%r26, %r25, %r24;
	st.shared.u32 	[%r4], %r26;
$L__BB5_8:
	bar.sync 	0;
	setp.gt.u32 	%p5, %r1, 63;
	@%p5 bra 	$L__BB5_10;
	ld.shared.u32 	%r27, [%r4+256];
	ld.shared.u32 	%r28, [%r4];
	add.s32 	%r29, %r28, %r27;
	st.shared.u32 	[%r4], %r29;
$L__BB5_10:
	bar.sync 	0;
	setp.gt.u32 	%p6, %r1, 31;
	@%p6 bra 	$L__BB5_13;
	ld.volatile.shared.u32 	%r30, [%r4+128];
	ld.volatile.shared.u32 	%r31, [%r4];
	add.s32 	%r32, %r31, %r30;
	st.volatile.shared.u32 	[%r4], %r32;
	ld.volatile.shared.u32 	%r33, [%r4+64];
	ld.volatile.shared.u32 	%r34, [%r4];
	add.s32 	%r35, %r34, %r33;
	st.volatile.shared.u32 	[%r4], %r35;
	ld.volatile.shared.u32 	%r36, [%r4+32];
	ld.volatile.shared.u32 	%r37, [%r4];
	add.s32 	%r38, %r37, %r36;
	st.volatile.shared.u32 	[%r4], %r38;
	ld.volatile.shared.u32 	%r39, [%r4+16];
	ld.volatile.shared.u32 	%r40, [%r4];
	add.s32 	%r41, %r40, %r39;
	st.volatile.shared.u32 	[%r4], %r41;
	ld.volatile.shared.u32 	%r42, [%r4+8];
	ld.volatile.shared.u32 	%r43, [%r4];
	add.s32 	%r44, %r43, %r42;
	st.volatile.shared.u32 	[%r4], %r44;
	ld.volatile.shared.u32 	%r45, [%r4+4];
	ld.volatile.shared.u32 	%r46, [%r4];
	add.s32 	%r47, %r46, %r45;
	st.volatile.shared.u32 	[%r4], %r47;
	setp.ne.s32 	%p7, %r1, 0;
	@%p7 bra 	$L__BB5_13;
	ld.shared.u32 	%r48, [sdata];
	cvta.to.global.u64 	%rd8, %rd3;
	mul.wide.u32 	%rd9, %r2, 4;
	add.s64 	%rd10, %rd8, %rd9;
	st.global.u32 	[%rd10], %r48;
$L__BB5_13:
	ret;

}


// ===== COMPILED SASS (sm_100) =====

	.target	sm_100

	.elftype	@"ET_EXEC"


//--------------------- .note.nv.tkinfo           --------------------------
	.section	.note.nv.tkinfo,"",@"SHT_NOTE"
	.sectionflags	@"SHF_NOTE_NV_TKINFO"
	.tkinfo
        /*0018*/ 	.word	0x00000002
        /*0030*/ 	.string	""
        /*0030*/ 	.string	"ptxas"
        /*0030*/ 	.string	"Cuda compilation tools, release 13.0, V13.0.88"
        /*0030*/ 	.string	"Build cuda_13.0.r13.0/compiler.36424714_0"
        /*0030*/ 	.string	"-arch sm_100 -m 64 "



//--------------------- .note.nv.cuinfo           --------------------------
	.section	.note.nv.cuinfo,"",@"SHT_NOTE"
	.sectionflags	@"SHF_NOTE_NV_CUINFO"
        /*0018*/ 	.short	0x0002
        /*001a*/ 	.short	0x0064
        /*001c*/ 	.short	0x0082
	.zero		2


//--------------------- .nv.info                  --------------------------
	.section	.nv.info,"",@"SHT_CUDA_INFO"
	.align	4


	//----- nvinfo : EIATTR_REGCOUNT
	.align		4
        /*0000*/ 	.byte	0x04, 0x2f
        /*0002*/ 	.short	(.L_1 - .L_0)
	.align		4
.L_0:
        /*0004*/ 	.word	index@(_Z7reduce0PiS_)
        /*0008*/ 	.word	0x0000000b


	//----- nvinfo : EIATTR_FRAME_SIZE
	.align		4
.L_1:
        /*000c*/ 	.byte	0x04, 0x11
        /*000e*/ 	.short	(.L_3 - .L_2)
	.align		4
.L_2:
        /*0010*/ 	.word	index@(_Z7reduce0PiS_)
        /*0014*/ 	.word	0x00000000


	//----- nvinfo : EIATTR_REGCOUNT
	.align		4
.L_3:
        /*0018*/ 	.byte	0x04, 0x2f
        /*001a*/ 	.short	(.L_5 - .L_4)
	.align		4
.L_4:
        /*001c*/ 	.word	index@(_Z7reduce1PiS_)
        /*0020*/ 	.word	0x0000000a


	//----- nvinfo : EIATTR_FRAME_SIZE
	.align		4
.L_5:
        /*0024*/ 	.byte	0x04, 0x11
        /*0026*/ 	.short	(.L_7 - .L_6)
	.align		4
.L_6:
        /*0028*/ 	.word	index@(_Z7reduce1PiS_)
        /*002c*/ 	.word	0x00000000


	//----- nvinfo : EIATTR_REGCOUNT
	.align		4
.L_7:
        /*0030*/ 	.byte	0x04, 0x2f
        /*0032*/ 	.short	(.L_9 - .L_8)
	.align		4
.L_8:
        /*0034*/ 	.word	index@(_Z7reduce2PiS_)
        /*0038*/ 	.word	0x0000000b


	//----- nvinfo : EIATTR_FRAME_SIZE
	.align		4
.L_9:
        /*003c*/ 	.byte	0x04, 0x11
        /*003e*/ 	.short	(.L_11 - .L_10)
	.align		4
.L_10:
        /*0040*/ 	.word	index@(_Z7reduce2PiS_)
        /*0044*/ 	.word	0x00000000


	//----- nvinfo : EIATTR_REGCOUNT
	.align		4
.L_11:
        /*0048*/ 	.byte	0x04, 0x2f
        /*004a*/ 	.short	(.L_13 - .L_12)
	.align		4
.L_12:
        /*004c*/ 	.word	index@(_Z7reduce3PiS_)
        /*0050*/ 	.word	0x0000000e


	//----- nvinfo : EIATTR_FRAME_SIZE
	.align		4
.L_13:
        /*0054*/ 	.byte	0x04, 0x11
        /*0056*/ 	.short	(.L_15 - .L_14)
	.align		4
.L_14:
        /*0058*/ 	.word	index@(_Z7reduce3PiS_)
        /*005c*/ 	.word	0x00000000


	//----- nvinfo : EIATTR_REGCOUNT
	.align		4
.L_15:
        /*0060*/ 	.byte	0x04, 0x2f
        /*0062*/ 	.short	(.L_17 - .L_16)
	.align		4
.L_16:
        /*0064*/ 	.word	index@(_Z7reduce4PiS_)
        /*0068*/ 	.word	0x0000000d


	//----- nvinfo : EIATTR_FRAME_SIZE
	.align		4
.L_17:
        /*006c*/ 	.byte	0x04, 0x11
        /*006e*/ 	.short	(.L_19 - .L_18)
	.align		4
.L_18:
        /*0070*/ 	.word	index@(_Z7reduce4PiS_)
        /*0074*/ 	.word	0x00000000


	//----- nvinfo : EIATTR_REGCOUNT
	.align		4
.L_19:
        /*0078*/ 	.byte	0x04, 0x2f
        /*007a*/ 	.short	(.L_21 - .L_20)
	.align		4
.L_20:
        /*007c*/ 	.word	index@(_Z7reduce6ILj512EEvPiS0_i)
        /*0080*/ 	.word	0x00000010


	//----- nvinfo : EIATTR_FRAME_SIZE
	.align		4
.L_21:
        /*0084*/ 	.byte	0x04, 0x11
        /*0086*/ 	.short	(.L_23 - .L_22)
	.align		4
.L_22:
        /*0088*/ 	.word	index@(_Z7reduce6ILj512EEvPiS0_i)
        /*008c*/ 	.word	0x00000000


	//----- nvinfo : EIATTR_MIN_STACK_SIZE
	.align		4
.L_23:
        /*0090*/ 	.byte	0x04, 0x12
        /*0092*/ 	.short	(.L_25 - .L_24)
	.align		4
.L_24:
        /*0094*/ 	.word	index@(_Z7reduce6ILj512EEvPiS0_i)
        /*0098*/ 	.word	0x00000000


	//----- nvinfo : EIATTR_MIN_STACK_SIZE
	.align		4
.L_25:
        /*009c*/ 	.byte	0x04, 0x12
        /*009e*/ 	.short	(.L_27 - .L_26)
	.align		4
.L_26:
        /*00a0*/ 	.word	index@(_Z7reduce4PiS_)
        /*00a4*/ 	.word	0x00000000


	//----- nvinfo : EIATTR_MIN_STACK_SIZE
	.align		4
.L_27:
        /*00a8*/ 	.byte	0x04, 0x12
        /*00aa*/ 	.short	(.L_29 - .L_28)
	.align		4
.L_28:
        /*00ac*/ 	.word	index@(_Z7reduce3PiS_)
        /*00b0*/ 	.word	0x00000000


	//----- nvinfo : EIATTR_MIN_STACK_SIZE
	.align		4
.L_29:
        /*00b4*/ 	.byte	0x04, 0x12
        /*00b6*/ 	.short	(.L_31 - .L_30)
	.align		4
.L_30:
        /*00b8*/ 	.word	index@(_Z7reduce2PiS_)
        /*00bc*/ 	.word	0x00000000


	//----- nvinfo : EIATTR_MIN_STACK_SIZE
	.align		4
.L_31:
        /*00c0*/ 	.byte	0x04, 0x12
        /*00c2*/ 	.short	(.L_33 - .L_32)
	.align		4
.L_32:
        /*00c4*/ 	.word	index@(_Z7reduce1PiS_)
        /*00c8*/ 	.word	0x00000000


	//----- nvinfo : EIATTR_MIN_STACK_SIZE
	.align		4
.L_33:
        /*00cc*/ 	.byte	0x04, 0x12
        /*00ce*/ 	.short	(.L_35 - .L_34)
	.align		4
.L_34:
        /*00d0*/ 	.word	index@(_Z7reduce0PiS_)
        /*00d4*/ 	.word	0x00000000
.L_35:


//--------------------- .nv.compat                --------------------------
	.section	.nv.compat,"",@"SHT_CUDA_COMPAT_INFO"
	.align	4
        /*0000*/ 	.byte	0x02, 0x09, 0x00, 0x00, 0x02, 0x02, 0x01, 0x00, 0x02, 0x05, 0x05, 0x00, 0x03, 0x07, 0x01, 0x01
        /*0010*/ 	.byte	0x02, 0x03, 0x00, 0x00, 0x02, 0x06, 0x01, 0x00, 0x04, 0x0b, 0x08, 0x00, 0x09, 0x00, 0x00, 0x00
        /*0020*/ 	.byte	0x00, 0x00, 0x00, 0x00


//--------------------- .nv.info._Z7reduce6ILj512EEvPiS0_i --------------------------
	.section	.nv.info._Z7reduce6ILj512EEvPiS0_i,"",@"SHT_CUDA_INFO"
	.sectionflags	@""
	.align	4


	//----- nvinfo : EIATTR_CUDA_API_VERSION
	.align		4
        /*0000*/ 	.byte	0x04, 0x37
        /*0002*/ 	.short	(.L_37 - .L_36)
.L_36:
        /*0004*/ 	.word	0x00000082


	//----- nvinfo : EIATTR_KPARAM_INFO
	.align		4
.L_37:
        /*0008*/ 	.byte	0x04, 0x17
        /*000a*/ 	.short	(.L_39 - .L_38)
.L_38:
        /*000c*/ 	.word	0x00000000
        /*0010*/ 	.short	0x0002
        /*0012*/ 	.short	0x0010
        /*0014*/ 	.byte	0x00, 0xf0, 0x11, 0x00


	//----- nvinfo : EIATTR_KPARAM_INFO
	.align		4
.L_39:
        /*0018*/ 	.byte	0x04, 0x17
        /*001a*/ 	.short	(.L_41 - .L_40)
.L_40:
        /*001c*/ 	.word	0x00000000
        /*0020*/ 	.short	0x0001
        /*0022*/ 	.short	0x0008
        /*0024*/ 	.byte	0x00, 0xf5, 0x21, 0x00


	//----- nvinfo : EIATTR_KPARAM_INFO
	.align		4
.L_41:
        /*0028*/ 	.byte	0x04, 0x17
        /*002a*/ 	.short	(.L_43 - .L_42)
.L_42:
        /*002c*/ 	.word	0x00000000
        /*0030*/ 	.short	0x0000
        /*0032*/ 	.short	0x0000
        /*0034*/ 	.byte	0x00, 0xf5, 0x21, 0x00


	//----- nvinfo : EIATTR_SPARSE_MMA_MASK
	.align		4
.L_43:
        /*0038*/ 	.byte	0x03, 0x50
        /*003a*/ 	.short	0x0000


	//----- nvinfo : EIATTR_MAXREG_COUNT
	.align		4
        /*003c*/ 	.byte	0x03, 0x1b
        /*003e*/ 	.short	0x00ff


	//----- nvinfo : EIATTR_NUM_BARRIERS
	.align		4
        /*0040*/ 	.byte	0x02, 0x4c
        /*0042*/ 	.byte	0x01
	.zero		1


	//----- nvinfo : EIATTR_MERCURY_ISA_VERSION
	.align		4
        /*0044*/ 	.byte	0x03, 0x5f
        /*0046*/ 	.short	0x0101


	//----- nvinfo : EIATTR_VRC_CTA_INIT_COUNT
	.align		4
        /*0048*/ 	.byte	0x02, 0x4a
	.zero		1
	.zero		1


	//----- nvinfo : EIATTR_EXIT_INSTR_OFFSETS
	.align		4
        /*004c*/ 	.byte	0x04, 0x1c
        /*004e*/ 	.short	(.L_45 - .L_44)


	//   ....[0]....
.L_44:
        /*0050*/ 	.word	0x00000340


	//   ....[1]....
        /*0054*/ 	.word	0x000004e0


	//   ....[2]....
        /*0058*/ 	.word	0x00000530


	//----- nvinfo : EIATTR_CRS_STACK_SIZE
	.align		4
.L_45:
        /*005c*/ 	.byte	0x04, 0x1e
        /*005e*/ 	.short	(.L_47 - .L_46)
.L_46:
        /*0060*/ 	.word	0x00000000


	//----- nvinfo : EIATTR_CBANK_PARAM_SIZE
	.align		4
.L_47:
        /*0064*/ 	.byte	0x03, 0x19
        /*0066*/ 	.short	0x0014


	//----- nvinfo : EIATTR_PARAM_CBANK
	.align		4
        /*0068*/ 	.byte	0x04, 0x0a
        /*006a*/ 	.short	(.L_49 - .L_48)
	.align		4
.L_48:
        /*006c*/ 	.word	index@(.nv.constant0._Z7reduce6ILj512EEvPiS0_i)
        /*0070*/ 	.short	0x0380
        /*0072*/ 	.short	0x0014


	//----- nvinfo : EIATTR_SW_WAR
	.align		4
.L_49:
        /*0074*/ 	.byte	0x04, 0x36
        /*0076*/ 	.short	(.L_51 - .L_50)
.L_50:
        /*0078*/ 	.word	0x00000008
.L_51:


//--------------------- .nv.info._Z7reduce4PiS_   --------------------------
	.section	.nv.info._Z7reduce4PiS_,"",@"SHT_CUDA_INFO"
	.sectionflags	@""
	.align	4


	//----- nvinfo : EIATTR_CUDA_API_VERSION
	.align		4
        /*0000*/ 	.byte	0x04, 0x37
        /*0002*/ 	.short	(.L_53 - .L_52)
.L_52:
        /*0004*/ 	.word	0x00000082


	//----- nvinfo : EIATTR_KPARAM_INFO
	.align		4
.L_53:
        /*0008*/ 	.byte	0x04, 0x17
        /*000a*/ 	.short	(.L_55 - .L_54)
.L_54:
        /*000c*/ 	.word	0x00000000
        /*0010*/ 	.short	0x0001
        /*0012*/ 	.short	0x0008
        /*0014*/ 	.byte	0x00, 0xf5, 0x21, 0x00


	//----- nvinfo : EIATTR_KPARAM_INFO
	.align		4
.L_55:
        /*0018*/ 	.byte	0x04, 0x17
        /*001a*/ 	.short	(.L_57 - .L_56)
.L_56:
        /*001c*/ 	.word	0x00000000
        /*0020*/ 	.short	0x0000
        /*0022*/ 	.short	0x0000
        /*0024*/ 	.byte	0x00, 0xf5, 0x21, 0x00


	//----- nvinfo : EIATTR_SPARSE_MMA_MASK
	.align		4
.L_57:
        /*0028*/ 	.byte	0x03, 0x50
        /*002a*/ 	.short	0x0000


	//----- nvinfo : EIATTR_MAXREG_COUNT
	.align		4
        /*002c*/ 	.byte	0x03, 0x1b
        /*002e*/ 	.short	0x00ff


	//----- nvinfo : EIATTR_NUM_BARRIERS
	.align		4
        /*0030*/ 	.byte	0x02, 0x4c
        /*0032*/ 	.byte	0x01
	.zero		1


	//----- nvinfo : EIATTR_MERCURY_ISA_VERSION
	.align		4
        /*0034*/ 	.byte	0x03, 0x5f
        /*0036*/ 	.short	0x0101


	//----- nvinfo : EIATTR_VRC_CTA_INIT_COUNT
	.align		4
        /*0038*/ 	.byte	0x02, 0x4a
	.zero		1
	.zero		1


	//----- nvinfo : EIATTR_EXIT_INSTR_OFFSETS
	.align		4
        /*003c*/ 	.byte	0x04, 0x1c
        /*003e*/ 	.short	(.L_59 - .L_58)


	//   ....[0]....
.L_58:
        /*0040*/ 	.word	0x00000230


	//   ....[1]....
        /*0044*/ 	.word	0x000003d0


	//   ....[2]....
        /*0048*/ 	.word	0x00000450


	//----- nvinfo : EIATTR_CBANK_PARAM_SIZE
	.align		4
.L_59:
        /*004c*/ 	.byte	0x03, 0x19
        /*004e*/ 	.short	0x0010


	//----- nvinfo : EIATTR_PARAM_CBANK
	.align		4
        /*0050*/ 	.byte	0x04, 0x0a
        /*0052*/ 	.short	(.L_61 - .L_60)
	.align		4
.L_60:
        /*0054*/ 	.word	index@(.nv.constant0._Z7reduce4PiS_)
        /*0058*/ 	.short	0x0380
        /*005a*/ 	.short	0x0010


	//----- nvinfo : EIATTR_SW_WAR
	.align		4
.L_61:
        /*005c*/ 	.byte	0x04, 0x36
        /*005e*/ 	.short	(.L_63 - .L_62)
.L_62:
        /*0060*/ 	.word	0x00000008
.L_63:


//--------------------- .nv.info._Z7reduce3PiS_   --------------------------
	.section	.nv.info._Z7reduce3PiS_,"",@"SHT_CUDA_INFO"
	.sectionflags	@""
	.align	4


	//----- nvinfo : EIATTR_CUDA_API_VERSION
	.align		4
        /*0000*/ 	.byte	0x04, 0x37
        /*0002*/ 	.short	(.L_65 - .L_64)
.L_64:
        /*0004*/ 	.word	0x00000082


	//----- nvinfo : EIATTR_KPARAM_INFO
	.align		4
.L_65:
        /*0008*/ 	.byte	0x04, 0x17
        /*000a*/ 	.short	(.L_67 - .L_66)
.L_66:
        /*000c*/ 	.word	0x00000000
        /*0010*/ 	.short	0x0001
        /*0012*/ 	.short	0x0008
        /*0014*/ 	.byte	0x00, 0xf5, 0x21, 0x00


	//----- nvinfo : EIATTR_KPARAM_INFO
	.align		4
.L_67:
        /*0018*/ 	.byte	0x04, 0x17
        /*001a*/ 	.short	(.L_69 - .L_68)
.L_68:
        /*001c*/ 	.word	0x00000000
        /*0020*/ 	.short	0x0000
        /*0022*/ 	.short	0x0000
        /*0024*/ 	.byte	0x00, 0xf5, 0x21, 0x00


	//----- nvinfo : EIATTR_SPARSE_MMA_MASK
	.align		4
.L_69:
        /*0028*/ 	.byte	0x03, 0x50
        /*002a*/ 	.short	0x0000


	//----- nvinfo : EIATTR_MAXREG_COUNT
	.align		4
        /*002c*/ 	.byte	0x03, 0x1b
        /*002e*/ 	.short	0x00ff


	//----- nvinfo : EIATTR_NUM_BARRIERS
	.align		4
        /*0030*/ 	.byte	0x02, 0x4c
        /*0032*/ 	.byte	0x01
	.zero		1


	//----- nvinfo : EIATTR_MERCURY_ISA_VERSION
	.align		4
        /*0034*/ 	.byte	0x03, 0x5f
        /*0036*/ 	.short	0x0101


	//----- nvinfo : EIATTR_VRC_CTA_INIT_COUNT
	.align		4
        /*0038*/ 	.byte	0x02, 0x4a
	.zero		1
	.zero		1


	//----- nvinfo : EIATTR_EXIT_INSTR_OFFSETS
	.align		4
        /*003c*/ 	.byte	0x04, 0x1c
        /*003e*/ 	.short	(.L_71 - .L_70)


	//   ....[0]....
.L_70:
        /*0040*/ 	.word	0x00000230


	//   ....[1]....
        /*0044*/ 	.word	0x000002b0


	//----- nvinfo : EIATTR_CBANK_PARAM_SIZE
	.align		4
.L_71:
        /*0048*/ 	.byte	0x03, 0x19
        /*004a*/ 	.short	0x0010


	//----- nvinfo : EIATTR_PARAM_CBANK
	.align		4
        /*004c*/ 	.byte	0x04, 0x0a
        /*004e*/ 	.short	(.L_73 - .L_72)
	.align		4
.L_72:
        /*0050*/ 	.word	index@(.nv.constant0._Z7reduce3PiS_)
        /*0054*/ 	.short	0x0380
        /*0056*/ 	.short	0x0010


	//----- nvinfo : EIATTR_SW_WAR
	.align		4
.L_73:
        /*0058*/ 	.byte	0x04, 0x36
        /*005a*/ 	.short	(.L_75 - .L_74)
.L_74:
        /*005c*/ 	.word	0x00000008
.L_75:


//--------------------- .nv.info._Z7reduce2PiS_   --------------------------
	.section	.nv.info._Z7reduce2PiS_,"",@"SHT_CUDA_INFO"
	.sectionflags	@""
	.align	4


	//----- nvinfo : EIATTR_CUDA_API_VERSION
	.align		4
        /*0000*/ 	.byte	0x04, 0x37
        /*0002*/ 	.short	(.L_77 - .L_76)
.L_76:
        /*0004*/ 	.word	0x00000082


	//----- nvinfo : EIATTR_KPARAM_INFO
	.align		4
.L_77:
        /*0008*/ 	.byte	0x04, 0x17
        /*000a*/ 	.short	(.L_79 - .L_78)
.L_78:
        /*000c*/ 	.word	0x00000000
        /*0010*/ 	.short	0x0001
        /*0012*/ 	.short	0x0008
        /*0014*/ 	.byte	0x00, 0xf5, 0x21, 0x00


	//----- nvinfo : EIATTR_KPARAM_INFO
	.align		4
.L_79:
        /*0018*/ 	.byte	0x04, 0x17
        /*001a*/ 	.short	(.L_81 - .L_80)
.L_80:
        /*001c*/ 	.word	0x00000000
        /*0020*/ 	.short	0x0000
        /*0022*/ 	.short	0x0000
        /*0024*/ 	.byte	0x00, 0xf5, 0x21, 0x00


	//----- nvinfo : EIATTR_SPARSE_MMA_MASK
	.align		4
.L_81:
        /*0028*/ 	.byte	0x03, 0x50
        /*002a*/ 	.short	0x0000


	//----- nvinfo : EIATTR_MAXREG_COUNT
	.align		4
        /*002c*/ 	.byte	0x03, 0x1b
        /*002e*/ 	.short	0x00ff


	//----- nvinfo : EIATTR_NUM_BARRIERS
	.align		4
        /*0030*/ 	.byte	0x02, 0x4c
        /*0032*/ 	.byte	0x01
	.zero		1


	//----- nvinfo : EIATTR_MERCURY_ISA_VERSION
	.align		4
        /*0034*/ 	.byte	0x03, 0x5f
        /*0036*/ 	.short	0x0101


	//----- nvinfo : EIATTR_VRC_CTA_INIT_COUNT
	.align		4
        /*0038*/ 	.byte	0x02, 0x4a
	.zero		1
	.zero		1


	//----- nvinfo : EIATTR_EXIT_INSTR_OFFSETS
	.align		4
        /*003c*/ 	.byte	0x04, 0x1c
        /*003e*/ 	.short	(.L_83 - .L_82)


	//   ....[0]....
.L_82:
        /*0040*/ 	.word	0x000001e0


	//   ....[1]....
        /*0044*/ 	.word	0x00000260


	//----- nvinfo : EIATTR_CBANK_PARAM_SIZE
	.align		4
.L_83:
        /*0048*/ 	.byte	0x03, 0x19
        /*004a*/ 	.short	0x0010


	//----- nvinfo : EIATTR_PARAM_CBANK
	.align		4
        /*004c*/ 	.byte	0x04, 0x0a
        /*004e*/ 	.short	(.L_85 - .L_84)
	.align		4
.L_84:
        /*0050*/ 	.word	index@(.nv.constant0._Z7reduce2PiS_)
        /*0054*/ 	.short	0x0380
        /*0056*/ 	.short	0x0010


	//----- nvinfo : EIATTR_SW_WAR
	.align		4
.L_85:
        /*0058*/ 	.byte	0x04, 0x36
        /*005a*/ 	.short	(.L_87 - .L_86)
.L_86:
        /*005c*/ 	.word	0x00000008
.L_87:


//--------------------- .nv.info._Z7reduce1PiS_   --------------------------
	.section	.nv.info._Z7reduce1PiS_,"",@"SHT_CUDA_INFO"
	.sectionflags	@""
	.align	4


	//----- nvinfo : EIATTR_CUDA_API_VERSION
	.align		4
        /*0000*/ 	.byte	0x04, 0x37
        /*0002*/ 	.short	(.L_89 - .L_88)
.L_88:
        /*0004*/ 	.word	0x00000082


	//----- nvinfo : EIATTR_KPARAM_INFO
	.align		4
.L_89:
        /*0008*/ 	.byte	0x04, 0x17
        /*000a*/ 	.short	(.L_91 - .L_90)
.L_90:
        /*000c*/ 	.word	0x00000000
        /*0010*/ 	.short	0x0001
        /*0012*/ 	.short	0x0008
        /*0014*/ 	.byte	0x00, 0xf5, 0x21, 0x00


	//----- nvinfo : EIATTR_KPARAM_INFO
	.align		4
.L_91:
        /*0018*/ 	.byte	0x04, 0x17
        /*001a*/ 	.short	(.L_93 - .L_92)
.L_92:
        /*001c*/ 	.word	0x00000000
        /*0020*/ 	.short	0x0000
        /*0022*/ 	.short	0x0000
        /*0024*/ 	.byte	0x00, 0xf5, 0x21, 0x00


	//----- nvinfo : EIATTR_SPARSE_MMA_MASK
	.align		4
.L_93:
        /*0028*/ 	.byte	0x03, 0x50
        /*002a*/ 	.short	0x0000


	//----- nvinfo : EIATTR_MAXREG_COUNT
	.align		4
        /*002c*/ 	.byte	0x03, 0x1b
        /*002e*/ 	.short	0x00ff


	//----- nvinfo : EIATTR_NUM_BARRIERS
	.align		4
        /*0030*/ 	.byte	0x02, 0x4c
        /*0032*/ 	.byte	0x01
	.zero		1


	//----- nvinfo : EIATTR_MERCURY_ISA_VERSION
	.align		4
        /*0034*/ 	.byte	0x03, 0x5f
        /*0036*/ 	.short	0x0101


	//----- nvinfo : EIATTR_VRC_CTA_INIT_COUNT
	.align		4
        /*0038*/ 	.byte	0x02, 0x4a
	.zero		1
	.zero		1


	//----- nvinfo : EIATTR_EXIT_INSTR_OFFSETS
	.align		4
        /*003c*/ 	.byte	0x04, 0x1c
        /*003e*/ 	.short	(.L_95 - .L_94)


	//   ....[0]....
.L_94:
        /*0040*/ 	.word	0x00000210


	//   ....[1]....
        /*0044*/ 	.word	0x00000290


	//----- nvinfo : EIATTR_CBANK_PARAM_SIZE
	.align		4
.L_95:
        /*0048*/ 	.byte	0x03, 0x19
        /*004a*/ 	.short	0x0010


	//----- nvinfo : EIATTR_PARAM_CBANK
	.align		4
        /*004c*/ 	.byte	0x04, 0x0a
        /*004e*/ 	.short	(.L_97 - .L_96)
	.align		4
.L_96:
        /*0050*/ 	.word	index@(.nv.constant0._Z7reduce1PiS_)
        /*0054*/ 	.short	0x0380
        /*0056*/ 	.short	0x0010


	//----- nvinfo : EIATTR_SW_WAR
	.align		4
.L_97:
        /*0058*/ 	.byte	0x04, 0x36
        /*005a*/ 	.short	(.L_99 - .L_98)
.L_98:
        /*005c*/ 	.word	0x00000008
.L_99:


//--------------------- .nv.info._Z7reduce0PiS_   --------------------------
	.section	.nv.info._Z7reduce0PiS_,"",@"SHT_CUDA_INFO"
	.sectionflags	@""
	.align	4


	//----- nvinfo : EIATTR_CUDA_API_VERSION
	.align		4
        /*0000*/ 	.byte	0x04, 0x37
        /*0002*/ 	.short	(.L_101 - .L_100)
.L_100:
        /*0004*/ 	.word	0x00000082


	//----- nvinfo : EIATTR_KPARAM_INFO
	.align		4
.L_101:
        /*0008*/ 	.byte	0x04, 0x17
        /*000a*/ 	.short	(.L_103 - .L_102)
.L_102:
        /*000c*/ 	.word	0x00000000
        /*0010*/ 	.short	0x0001
        /*0012*/ 	.short	0x0008
        /*0014*/ 	.byte	0x00, 0xf5, 0x21, 0x00


	//----- nvinfo : EIATTR_KPARAM_INFO
	.align		4
.L_103:
        /*0018*/ 	.byte	0x04, 0x17
        /*001a*/ 	.short	(.L_105 - .L_104)
.L_104:
        /*001c*/ 	.word	0x00000000
        /*0020*/ 	.short	0x0000
        /*0022*/ 	.short	0x0000
        /*0024*/ 	.byte	0x00, 0xf5, 0x21, 0x00


	//----- nvinfo : EIATTR_SPARSE_MMA_MASK
	.align		4
.L_105:
        /*0028*/ 	.byte	0x03, 0x50
        /*002a*/ 	.short	0x0000


	//----- nvinfo : EIATTR_MAXREG_COUNT
	.align		4
        /*002c*/ 	.byte	0x03, 0x1b
        /*002e*/ 	.short	0x00ff


	//----- nvinfo : EIATTR_NUM_BARRIERS
	.align		4
        /*0030*/ 	.byte	0x02, 0x4c
        /*0032*/ 	.byte	0x01
	.zero		1


	//----- nvinfo : EIATTR_MERCURY_ISA_VERSION
	.align		4
        /*0034*/ 	.byte	0x03, 0x5f
        /*0036*/ 	.short	0x0101


	//----- nvinfo : EIATTR_VRC_CTA_INIT_COUNT
	.align		4
        /*0038*/ 	.byte	0x02, 0x4a
	.zero		1
	.zero		1


	//----- nvinfo : EIATTR_EXIT_INSTR_OFFSETS
	.align		4
        /*003c*/ 	.byte	0x04, 0x1c
        /*003e*/ 	.short	(.L_107 - .L_106)


	//   ....[0]....
.L_106:
        /*0040*/ 	.word	0x000001f0


	//   ....[1]....
        /*0044*/ 	.word	0x00000270


	//----- nvinfo : EIATTR_CBANK_PARAM_SIZE
	.align		4
.L_107:
        /*0048*/ 	.byte	0x03, 0x19
        /*004a*/ 	.short	0x0010


	//----- nvinfo : EIATTR_PARAM_CBANK
	.align		4
        /*004c*/ 	.byte	0x04, 0x0a
        /*004e*/ 	.short	(.L_109 - .L_108)
	.align		4
.L_108:
        /*0050*/ 	.word	index@(.nv.constant0._Z7reduce0PiS_)
        /*0054*/ 	.short	0x0380
        /*0056*/ 	.short	0x0010


	//----- nvinfo : EIATTR_SW_WAR
	.align		4
.L_109:
        /*0058*/ 	.byte	0x04, 0x36
        /*005a*/ 	.short	(.L_111 - .L_110)
.L_110:
        /*005c*/ 	.word	0x00000008
.L_111:


//--------------------- .nv.callgraph             --------------------------
	.section	.nv.callgraph,"",@"SHT_CUDA_CALLGRAPH"
	.align	4
	.sectionentsize	8
	.align		4
        /*0000*/ 	.word	0x00000000
	.align		4
        /*0004*/ 	.word	0xffffffff
	.align		4
        /*0008*/ 	.word	0x00000000
	.align		4
        /*000c*/ 	.word	0xfffffffe
	.align		4
        /*0010*/ 	.word	0x00000000
	.align		4
        /*0014*/ 	.word	0xfffffffd
	.align		4
        /*0018*/ 	.word	0x00000000
	.align		4
        /*001c*/ 	.word	0xfffffffc


//--------------------- .text._Z7reduce6ILj512EEvPiS0_i --------------------------
	.section	.text._Z7reduce6ILj512EEvPiS0_i,"ax",@progbits
	.align	128
        .global         _Z7reduce6ILj512EEvPiS0_i
        .type           _Z7reduce6ILj512EEvPiS0_i,@function
        .size           _Z7reduce6ILj512EEvPiS0_i,(.L_x_20 - _Z7reduce6ILj512EEvPiS0_i)
        .other          _Z7reduce6ILj512EEvPiS0_i,@"STO_CUDA_ENTRY STV_DEFAULT"
_Z7reduce6ILj512EEvPiS0_i:
.text._Z7reduce6ILj512EEvPiS0_i:
[----:B------:R-:W-:Y:S08]  /*0000*/  LDC R1, c[0x0][0x37c] ;  /* 0x0000df00ff017b82 */ /* 0x000ff00000000800 */
[----:B------:R-:W0:Y:S01]  /*0010*/  S2UR UR5, SR_CgaCtaId ;  /* 0x00000000000579c3 */ /* 0x000e220000008800 */
[----:B------:R-:W1:Y:S01]  /*0020*/  S2R R3, SR_TID.X ;  /* 0x0000000000037919 */ /* 0x000e620000002100 */
[----:B------:R-:W-:Y:S01]  /*0030*/  UMOV UR4, 0x400 ;  /* 0x0000040000047882 */ /* 0x000fe20000000000 */
[----:B------:R-:W2:Y:S01]  /*0040*/  LDCU.64 UR6, c[0x0][0x358] ;  /* 0x00006b00ff0677ac */ /* 0x000ea20008000a00 */
[----:B------:R-:W-:Y:S01]  /*0050*/  BSSY.RECONVERGENT B0, `(.L_x_0) ;  /* 0x000001a000007945 */ /* 0x000fe20003800200 */
[----:B------:R-:W3:Y:S01]  /*0060*/  S2R R0, SR_CTAID.X ;  /* 0x0000000000007919 */ /* 0x000ee20000002500 */
[----:B0-----:R-:W-:Y:S01]  /*0070*/  ULEA UR4, UR5, UR4, 0x18 ;  /* 0x0000000405047291 */ /* 0x001fe2000f8ec0ff */
[----:B------:R-:W0:Y:S05]  /*0080*/  LDCU UR5, c[0x0][0x390] ;  /* 0x00007200ff0577ac */ /* 0x000e2a0008000800 */
[----:B-1----:R-:W-:Y:S01]  /*0090*/  LEA R2, R3, UR4, 0x2 ;  /* 0x0000000403027c11 */ /* 0x002fe2000f8e10ff */
[----:B---3--:R-:W-:-:S04]  /*00a0*/  IMAD.SHL.U32 R4, R0, 0x400, RZ ;  /* 0x0000040000047824 */ /* 0x008fc800078e00ff */
[----:B------:R1:W-:Y:S01]  /*00b0*/  STS [R2], RZ ;  /* 0x000000ff02007388 */ /* 0x0003e20000000800 */
[----:B------:R-:W-:-:S04]  /*00c0*/  LOP3.LUT R4, R4, R3, RZ, 0xfc, !PT ;  /* 0x0000000304047212 */ /* 0x000fc800078efcff */
[----:B0-----:R-:W-:-:S13]  /*00d0*/  ISETP.GE.U32.AND P0, PT, R4, UR5, PT ;  /* 0x0000000504007c0c */ /* 0x001fda000bf06070 */
[----:B-12---:R-:W-:Y:S05]  /*00e0*/  @P0 BRA `(.L_x_1) ;  /* 0x0000000000400947 */ /* 0x006fea0003800000 */
[----:B------:R-:W0:Y:S01]  /*00f0*/  LDC R10, c[0x0][0x370] ;  /* 0x0000dc00ff0a7b82 */ /* 0x000e220000000800 */
[----:B------:R-:W-:Y:S01]  /*0100*/  HFMA2 R13, -RZ, RZ, 0, 0 ;  /* 0x00000000ff0d7431 */ /* 0x000fe200000001ff */
[----:B------:R-:W-:Y:S01]  /*0110*/  BSSY.RECONVERGENT B1, `(.L_x_2) ;  /* 0x000000c000017945 */ /* 0x000fe20003800200 */
[----:B------:R-:W-:-:S05]  /*0120*/  IMAD.MOV.U32 R11, RZ, RZ, R4 ;  /* 0x000000ffff0b7224 */ /* 0x000fca00078e0004 */
[----:B------:R-:W1:Y:S02]  /*0130*/  LDC.64 R8, c[0x0][0x380] ;  /* 0x0000e000ff087b82 */ /* 0x000e640000000a00 */
.L_x_3:
[C---:B------:R-:W-:Y:S02]  /*0140*/  VIADD R7, R11.reuse, 0x200 ;  /* 0x000002000b077836 */ /* 0x040fe40000000000 */
[----:B-1----:R-:W-:-:S04]  /*0150*/  IMAD.WIDE.U32 R4, R11, 0x4, R8 ;  /* 0x000000040b047825 */ /* 0x002fc800078e0008 */
[----:B------:R-:W-:Y:S02]  /*0160*/  IMAD.WIDE.U32 R6, R7, 0x4, R8 ;  /* 0x0000000407067825 */ /* 0x000fe400078e0008 */
[----:B------:R-:W2:Y:S04]  /*0170*/  LDG.E R4, desc[UR6][R4.64] ;  /* 0x0000000604047981 */ /* 0x000ea8000c1e1900 */
[----:B------:R-:W2:Y:S01]  /*0180*/  LDG.E R6, desc[UR6][R6.64] ;  /* 0x0000000606067981 */ /* 0x000ea2000c1e1900 */
[----:B0-----:R-:W-:-:S05]  /*0190*/  IMAD R11, R10, 0x400, R11 ;  /* 0x000004000a0b7824 */ /* 0x001fca00078e020b */
[----:B------:R-:W-:Y:S02]  /*01a0*/  ISETP.GE.U32.AND P0, PT, R11, UR5, PT ;  /* 0x000000050b007c0c */ /* 0x000fe4000bf06070 */
[----:B--2---:R-:W-:-:S11]  /*01b0*/  IADD3 R13, PT, PT, R13, R6, R4 ;  /* 0x000000060d0d7210 */ /* 0x004fd60007ffe004 */
[----:B------:R-:W-:Y:S05]  /*01c0*/  @!P0 BRA `(.L_x_3) ;  /* 0xfffffffc00dc8947 */ /* 0x000fea000383ffff */
[----:B------:R-:W-:Y:S05]  /*01d0*/  BSYNC.RECONVERGENT B1 ;  /* 0x0000000000017941 */ /* 0x000fea0003800200 */
.L_x_2:
[----:B------:R0:W-:Y:S02]  /*01e0*/  STS [R2], R13 ;  /* 0x0000000d02007388 */ /* 0x0001e40000000800 */
.L_x_1:
[----:B------:R-:W-:Y:S05]  /*01f0*/  BSYNC.RECONVERGENT B0 ;  /* 0x0000000000007941 */ /* 0x000fea0003800200 */
.L_x_0:
[----:B------:R-:W-:Y:S01]  /*0200*/  BAR.SYNC.DEFER_BLOCKING 0x0 ;  /* 0x0000000000007b1d */ /* 0x000fe20000010000 */
[C---:B------:R-:W-:Y:S02]  /*0210*/  ISETP.GT.U32.AND P1, PT, R3.reuse, 0xff, PT ;  /* 0x000000ff0300780c */ /* 0x040fe40003f24070 */
[----:B------:R-:W-:-:S11]  /*0220*/  ISETP.GT.U32.AND P0, PT, R3, 0x7f, PT ;  /* 0x0000007f0300780c */ /* 0x000fd60003f04070 */
[----:B------:R-:W-:Y:S04]  /*0230*/  @!P1 LDS R4, [R2+0x400] ;  /* 0x0004000002049984 */ /* 0x000fe80000000800 */
[----:B------:R-:W1:Y:S02]  /*0240*/  @!P1 LDS R5, [R2] ;  /* 0x0000000002059984 */ /* 0x000e640000000800 */
[----:B-1----:R-:W-:-:S05]  /*0250*/  @!P1 IADD3 R5, PT, PT, R4, R5, RZ ;  /* 0x0000000504059210 */ /* 0x002fca0007ffe0ff */
[----:B------:R-:W-:Y:S01]  /*0260*/  @!P1 STS [R2], R5 ;  /* 0x0000000502009388 */ /* 0x000fe20000000800 */
[----:B------:R-:W-:Y:S01]  /*0270*/  BAR.SYNC.DEFER_BLOCKING 0x0 ;  /* 0x0000000000007b1d */ /* 0x000fe20000010000 */
[----:B------:R-:W-:-:S05]  /*0280*/  ISETP.GT.U32.AND P1, PT, R3, 0x3f, PT ;  /* 0x0000003f0300780c */ /* 0x000fca0003f24070 */
[----:B------:R-:W-:Y:S04]  /*0290*/  @!P0 LDS R4, [R2+0x200] ;  /* 0x0002000002048984 */ /* 0x000fe80000000800 */
[----:B------:R-:W1:Y:S02]  /*02a0*/  @!P0 LDS R7, [R2] ;  /* 0x0000000002078984 */ /* 0x000e640000000800 */
[----:B-1----:R-:W-:-:S05]  /*02b0*/  @!P0 IMAD.IADD R7, R4, 0x1, R7 ;  /* 0x0000000104078824 */ /* 0x002fca00078e0207 */
[----:B------:R-:W-:Y:S01]  /*02c0*/  @!P0 STS [R2], R7 ;  /* 0x0000000702008388 */ /* 0x000fe20000000800 */
[----:B------:R-:W-:Y:S01]  /*02d0*/  BAR.SYNC.DEFER_BLOCKING 0x0 ;  /* 0x0000000000007b1d */ /* 0x000fe20000010000 */
[----:B------:R-:W-:-:S05]  /*02e0*/  ISETP.GT.U32.AND P0, PT, R3, 0x1f, PT ;  /* 0x0000001f0300780c */ /* 0x000fca0003f04070 */
[----:B------:R-:W-:Y:S04]  /*02f0*/  @!P1 LDS R4, [R2+0x100] ;  /* 0x0001000002049984 */ /* 0x000fe80000000800 */
[----:B------:R-:W1:Y:S02]  /*0300*/  @!P1 LDS R9, [R2] ;  /* 0x0000000002099984 */ /* 0x000e640000000800 */
[----:B-1----:R-:W-:-:S05]  /*0310*/  @!P1 IMAD.IADD R9, R4, 0x1, R9 ;  /* 0x0000000104099824 */ /* 0x002fca00078e0209 */
[----:B------:R1:W-:Y:S01]  /*0320*/  @!P1 STS [R2], R9 ;  /* 0x0000000902009388 */ /* 0x0003e20000000800 */
[----:B------:R-:W-:Y:S06]  /*0330*/  BAR.SYNC.DEFER_BLOCKING 0x0 ;  /* 0x0000000000007b1d */ /* 0x000fec0000010000 */
[----:B------:R-:W-:Y:S05]  /*0340*/  @P0 EXIT ;  /* 0x000000000000094d */ /* 0x000fea0003800000 */
[----:B------:R-:W-:Y:S01]  /*0350*/  LDS R4, [R2+0x80] ;  /* 0x0000800002047984 */ /* 0x000fe20000000800 */
[----:B------:R-:W-:-:S03]  /*0360*/  ISETP.NE.AND P0, PT, R3, RZ, PT ;  /* 0x000000ff0300720c */ /* 0x000fc60003f05270 */
[----:B------:R-:W2:Y:S02]  /*0370*/  LDS R5, [R2] ;  /* 0x0000000002057984 */ /* 0x000ea40000000800 */
[----:B--2---:R-:W-:-:S05]  /*0380*/  IADD3 R5, PT, PT, R4, R5, RZ ;  /* 0x0000000504057210 */ /* 0x004fca0007ffe0ff */
[----:B------:R-:W-:Y:S04]  /*0390*/  STS [R2], R5 ;  /* 0x0000000502007388 */ /* 0x000fe80000000800 */
[----:B------:R-:W-:Y:S04]  /*03a0*/  LDS R4, [R2+0x40] ;  /* 0x0000400002047984 */ /* 0x000fe80000000800 */
[----:B------:R-:W2:Y:S02]  /*03b0*/  LDS R7, [R2] ;  /* 0x0000000002077984 */ /* 0x000ea40000000800 */
[----:B--2---:R-:W-:-:S05]  /*03c0*/  IMAD.IADD R7, R4, 0x1, R7 ;  /* 0x0000000104077824 */ /* 0x004fca00078e0207 */
[----:B------:R-:W-:Y:S04]  /*03d0*/  STS [R2], R7 ;  /* 0x0000000702007388 */ /* 0x000fe80000000800 */
[----:B------:R-:W-:Y:S04]  /*03e0*/  LDS R4, [R2+0x20] ;  /* 0x0000200002047984 */ /* 0x000fe80000000800 */
[----:B-1----:R-:W1:Y:S02]  /*03f0*/  LDS R9, [R2] ;  /* 0x0000000002097984 */ /* 0x002e640000000800 */
[----:B-1----:R-:W-:-:S05]  /*0400*/  IMAD.IADD R9, R4, 0x1, R9 ;  /* 0x0000000104097824 */ /* 0x002fca00078e0209 */
[----:B------:R-:W-:Y:S04]  /*0410*/  STS [R2], R9 ;  /* 0x0000000902007388 */ /* 0x000fe80000000800 */
[----:B------:R-:W-:Y:S04]  /*0420*/  LDS R4, [R2+0x10] ;  /* 0x0000100002047984 */ /* 0x000fe80000000800 */
[----:B------:R-:W1:Y:S02]  /*0430*/  LDS R11, [R2] ;  /* 0x00000000020b7984 */ /* 0x000e640000000800 */
[----:B-1----:R-:W-:-:S05]  /*0440*/  IADD3 R11, PT, PT, R4, R11, RZ ;  /* 0x0000000b040b7210 */ /* 0x002fca0007ffe0ff */
[----:B------:R-:W-:Y:S04]  /*0450*/  STS [R2], R11 ;  /* 0x0000000b02007388 */ /* 0x000fe80000000800 */
[----:B------:R-:W-:Y:S04]  /*0460*/  LDS R4, [R2+0x8] ;  /* 0x0000080002047984 */ /* 0x000fe80000000800 */
[----:B------:R-:W1:Y:S02]  /*0470*/  LDS R5, [R2] ;  /* 0x0000000002057984 */ /* 0x000e640000000800 */
[----:B-1----:R-:W-:-:S05]  /*0480*/  IMAD.IADD R5, R4, 0x1, R5 ;  /* 0x0000000104057824 */ /* 0x002fca00078e0205 */
[----:B------:R-:W-:Y:S04]  /*0490*/  STS [R2], R5 ;  /* 0x0000000502007388 */ /* 0x000fe80000000800 */
[----:B------:R-:W-:Y:S04]  /*04a0*/  LDS R4, [R2+0x4] ;  /* 0x0000040002047984 */ /* 0x000fe80000000800 */
[----:B------:R-:W1:Y:S02]  /*04b0*/  LDS R7, [R2] ;  /* 0x0000000002077984 */ /* 0x000e640000000800 */
[----:B-1----:R-:W-:-:S05]  /*04c0*/  IADD3 R7, PT, PT, R4, R7, RZ ;  /* 0x0000000704077210 */ /* 0x002fca0007ffe0ff */
[----:B------:R1:W-:Y:S01]  /*04d0*/  STS [R2], R7 ;  /* 0x0000000702007388 */ /* 0x0003e20000000800 */
[----:B------:R-:W-:Y:S05]  /*04e0*/  @P0 EXIT ;  /* 0x000000000000094d */ /* 0x000fea0003800000 */
[----:B------:R-:W2:Y:S01]  /*04f0*/  LDS R5, [UR4] ;  /* 0x00000004ff057984 */ /* 0x000ea20008000800 */
[----:B01----:R-:W0:Y:S02]  /*0500*/  LDC.64 R2, c[0x0][0x388] ;  /* 0x0000e200ff027b82 */ /* 0x003e240000000a00 */
[----:B0-----:R-:W-:-:S05]  /*0510*/  IMAD.WIDE.U32 R2, R0, 0x4, R2 ;  /* 0x0000000400027825 */ /* 0x001fca00078e0002 */
[----:B--2---:R-:W-:Y:S01]  /*0520*/  STG.E desc[UR6][R2.64], R5 ;  /* 0x0000000502007986 */ /* 0x004fe2000c101906 */
[----:B------:R-:W-:Y:S05]  /*0530*/  EXIT ;  /* 0x000000000000794d */ /* 0x000fea0003800000 */
.L_x_4:
[----:B------:R-:W-:-:S00]  /*0540*/  BRA `(.L_x_4) ;  /* 0xfffffffc00fc7947 */ /* 0x000fc0000383ffff */
[----:B------:R-:W-:-:S00]  /*0550*/  NOP ;  /* 0x0000000000007918 */ /* 0x000fc00000000000 */
        /* <DEDUP_REMOVED lines=10> */
.L_x_20:


//--------------------- .text._Z7reduce4PiS_      --------------------------
	.section	.text._Z7reduce4PiS_,"ax",@progbits
	.align	128
        .global         _Z7reduce4PiS_
        .type           _Z7reduce4PiS_,@function
        .size           _Z7reduce4PiS_,(.L_x_21 - _Z7reduce4PiS_)
        .other          _Z7reduce4PiS_,@"STO_CUDA_ENTRY STV_DEFAULT"
_Z7reduce4PiS_:
.text._Z7reduce4PiS_:
[----:B------:R-:W-:Y:S01]  /*0000*/  LDC R1, c[0x0][0x37c] ;  /* 0x0000df00ff017b82 */ /* 0x000fe20000000800 */
[----:B------:R-:W0:Y:S01]  /*0010*/  S2R R0, SR_CTAID.X ;  /* 0x0000000000007919 */ /* 0x000e220000002500 */
[----:B------:R-:W0:Y:S06]  /*0020*/  LDCU UR8, c[0x0][0x360] ;  /* 0x00006c00ff0877ac */ /* 0x000e2c0008000800 */
[----:B------:R-:W1:Y:S01]  /*0030*/  LDC.64 R6, c[0x0][0x380] ;  /* 0x0000e000ff067b82 */ /* 0x000e620000000a00 */
[----:B------:R-:W2:Y:S01]  /*0040*/  S2R R2, SR_TID.X ;  /* 0x0000000000027919 */ /* 0x000ea20000002100 */
[----:B------:R-:W3:Y:S01]  /*0050*/  LDCU.64 UR6, c[0x0][0x358] ;  /* 0x00006b00ff0677ac */ /* 0x000ee20008000a00 */
[----:B0-----:R-:W-:-:S04]  /*0060*/  IMAD R3, R0, UR8, RZ ;  /* 0x0000000800037c24 */ /* 0x001fc8000f8e02ff */
[----:B--2---:R-:W-:-:S04]  /*0070*/  IMAD R3, R3, 0x2, R2 ;  /* 0x0000000203037824 */ /* 0x004fc800078e0202 */
[C---:B-1----:R-:W-:Y:S01]  /*0080*/  IMAD.WIDE.U32 R4, R3.reuse, 0x4, R6 ;  /* 0x0000000403047825 */ /* 0x042fe200078e0006 */
[----:B------:R-:W-:-:S05]  /*0090*/  IADD3 R9, PT, PT, R3, UR8, RZ ;  /* 0x0000000803097c10 */ /* 0x000fca000fffe0ff */
[----:B------:R-:W-:Y:S01]  /*00a0*/  IMAD.WIDE.U32 R6, R9, 0x4, R6 ;  /* 0x0000000409067825 */ /* 0x000fe200078e0006 */
[----:B---3--:R-:W2:Y:S05]  /*00b0*/  LDG.E R4, desc[UR6][R4.64] ;  /* 0x0000000604047981 */ /* 0x008eaa000c1e1900 */
[----:B------:R-:W2:Y:S01]  /*00c0*/  LDG.E R7, desc[UR6][R6.64] ;  /* 0x0000000606077981 */ /* 0x000ea2000c1e1900 */
[----:B------:R-:W0:Y:S01]  /*00d0*/  S2UR UR5, SR_CgaCtaId ;  /* 0x00000000000579c3 */ /* 0x000e220000008800 */
[----:B------:R-:W-:Y:S01]  /*00e0*/  UMOV UR4, 0x400 ;  /* 0x0000040000047882 */ /* 0x000fe20000000000 */
[----:B------:R-:W-:Y:S01]  /*00f0*/  UISETP.GE.U32.AND UP0, UPT, UR8, 0x42, UPT ;  /* 0x000000420800788c */ /* 0x000fe2000bf06070 */
[----:B------:R-:W-:Y:S01]  /*0100*/  ISETP.GT.U32.AND P0, PT, R2, 0x1f, PT ;  /* 0x0000001f0200780c */ /* 0x000fe20003f04070 */
[----:B0-----:R-:W-:-:S06]  /*0110*/  ULEA UR4, UR5, UR4, 0x18 ;  /* 0x0000000405047291 */ /* 0x001fcc000f8ec0ff */
[----:B------:R-:W-:Y:S01]  /*0120*/  LEA R3, R2, UR4, 0x2 ;  /* 0x0000000402037c11 */ /* 0x000fe2000f8e10ff */
[----:B--2---:R-:W-:-:S05]  /*0130*/  IMAD.IADD R8, R4, 0x1, R7 ;  /* 0x0000000104087824 */ /* 0x004fca00078e0207 */
[----:B------:R0:W-:Y:S01]  /*0140*/  STS [R3], R8 ;  /* 0x0000000803007388 */ /* 0x0001e20000000800 */
[----:B------:R-:W-:Y:S06]  /*0150*/  BAR.SYNC.DEFER_BLOCKING 0x0 ;  /* 0x0000000000007b1d */ /* 0x000fec0000010000 */
[----:B------:R-:W-:Y:S05]  /*0160*/  BRA.U !UP0, `(.L_x_5) ;  /* 0x0000000108307547 */ /* 0x000fea000b800000 */
[----:B------:R-:W-:-:S07]  /*0170*/  MOV R4, UR8 ;  /* 0x0000000800047c02 */ /* 0x000fce0008000f00 */
.L_x_6:
[----:B------:R-:W-:-:S04]  /*0180*/  SHF.R.U32.HI R7, RZ, 0x1, R4 ;  /* 0x00000001ff077819 */ /* 0x000fc80000011604 */
[----:B------:R-:W-:-:S13]  /*0190*/  ISETP.GE.U32.AND P1, PT, R2, R7, PT ;  /* 0x000000070200720c */ /* 0x000fda0003f26070 */
[----:B------:R-:W-:Y:S01]  /*01a0*/  @!P1 IMAD R5, R7, 0x4, R3 ;  /* 0x0000000407059824 */ /* 0x000fe200078e0203 */
[----:B------:R-:W-:Y:S05]  /*01b0*/  @!P1 LDS R6, [R3] ;  /* 0x0000000003069984 */ /* 0x000fea0000000800 */
[----:B------:R-:W1:Y:S02]  /*01c0*/  @!P1 LDS R5, [R5] ;  /* 0x0000000005059984 */ /* 0x000e640000000800 */
[----:B-1----:R-:W-:-:S05]  /*01d0*/  @!P1 IADD3 R6, PT, PT, R5, R6, RZ ;  /* 0x0000000605069210 */ /* 0x002fca0007ffe0ff */
[----:B------:R1:W-:Y:S01]  /*01e0*/  @!P1 STS [R3], R6 ;  /* 0x0000000603009388 */ /* 0x0003e20000000800 */
[----:B------:R-:W-:Y:S01]  /*01f0*/  BAR.SYNC.DEFER_BLOCKING 0x0 ;  /* 0x0000000000007b1d */ /* 0x000fe20000010000 */
[----:B------:R-:W-:Y:S01]  /*0200*/  ISETP.GT.U32.AND P1, PT, R4, 0x83, PT ;  /* 0x000000830400780c */ /* 0x000fe20003f24070 */
[----:B------:R-:W-:-:S12]  /*0210*/  IMAD.MOV.U32 R4, RZ, RZ, R7 ;  /* 0x000000ffff047224 */ /* 0x000fd800078e0007 */
[----:B-1----:R-:W-:Y:S05]  /*0220*/  @P1 BRA `(.L_x_6) ;  /* 0xfffffffc00d41947 */ /* 0x002fea000383ffff */
.L_x_5:
[----:B------:R-:W-:Y:S05]  /*0230*/  @P0 EXIT ;  /* 0x000000000000094d */ /* 0x000fea0003800000 */
[----:B------:R-:W-:Y:S01]  /*0240*/  LDS R4, [R3+0x80] ;  /* 0x0000800003047984 */ /* 0x000fe20000000800 */
[----:B------:R-:W-:-:S03]  /*0250*/  ISETP.NE.AND P0, PT, R2, RZ, PT ;  /* 0x000000ff0200720c */ /* 0x000fc60003f05270 */
        /* <DEDUP_REMOVED lines=8> */
[----:B0-----:R-:W0:Y:S02]  /*02e0*/  LDS R8, [R3] ;  /* 0x0000000003087984 */ /* 0x001e240000000800 */
[----:B0-----:R-:W-:-:S05]  /*02f0*/  IADD3 R8, PT, PT, R5, R8, RZ ;  /* 0x0000000805087210 */ /* 0x001fca0007ffe0ff */
[----:B------:R-:W-:Y:S04]  /*0300*/  STS [R3], R8 ;  /* 0x0000000803007388 */ /* 0x000fe80000000800 */
[----:B------:R-:W-:Y:S04]  /*0310*/  LDS R5, [R3+0x10] ;  /* 0x0000100003057984 */ /* 0x000fe80000000800 */
[----:B------:R-:W0:Y:S02]  /*0320*/  LDS R10, [R3] ;  /* 0x00000000030a7984 */ /* 0x000e240000000800 */
[----:B0-----:R-:W-:-:S05]  /*0330*/  IMAD.IADD R10, R5, 0x1, R10 ;  /* 0x00000001050a7824 */ /* 0x001fca00078e020a */
[----:B------:R-:W-:Y:S04]  /*0340*/  STS [R3], R10 ;  /* 0x0000000a03007388 */ /* 0x000fe80000000800 */
[----:B------:R-:W-:Y:S04]  /*0350*/  LDS R4, [R3+0x8] ;  /* 0x0000080003047984 */ /* 0x000fe80000000800 */
[----:B------:R-:W0:Y:S02]  /*0360*/  LDS R5, [R3] ;  /* 0x0000000003057984 */ /* 0x000e240000000800 */
[----:B0-----:R-:W-:-:S05]  /*0370*/  IADD3 R4, PT, PT, R4, R5, RZ ;  /* 0x0000000504047210 */ /* 0x001fca0007ffe0ff */
[----:B------:R-:W-:Y:S04]  /*0380*/  STS [R3], R4 ;  /* 0x0000000403007388 */ /* 0x000fe80000000800 */
[----:B------:R-:W-:Y:S04]  /*0390*/  LDS R5, [R3+0x4] ;  /* 0x0000040003057984 */ /* 0x000fe80000000800 */
[----:B------:R-:W0:Y:S02]  /*03a0*/  LDS R6, [R3] ;  /* 0x0000000003067984 */ /* 0x000e240000000800 */
[----:B0-----:R-:W-:-:S05]  /*03b0*/  IMAD.IADD R6, R5, 0x1, R6 ;  /* 0x0000000105067824 */ /* 0x001fca00078e0206 */
[----:B------:R0:W-:Y:S01]  /*03c0*/  STS [R3], R6 ;  /* 0x0000000603007388 */ /* 0x0001e20000000800 */
[----:B------:R-:W-:Y:S05]  /*03d0*/  @P0 EXIT ;  /* 0x000000000000094d */ /* 0x000fea0003800000 */
[----:B------:R-:W1:Y:S01]  /*03e0*/  S2UR UR5, SR_CgaCtaId ;  /* 0x00000000000579c3 */ /* 0x000e620000008800 */
[----:B------:R-:W-:-:S07]  /*03f0*/  UMOV UR4, 0x400 ;  /* 0x0000040000047882 */ /* 0x000fce0000000000 */
[----:B0-----:R-:W0:Y:S01]  /*0400*/  LDC.64 R2, c[0x0][0x388] ;  /* 0x0000e200ff027b82 */ /* 0x001e220000000a00 */
[----:B-1----:R-:W-:Y:S01]  /*0410*/  ULEA UR4, UR5, UR4, 0x18 ;  /* 0x0000000405047291 */ /* 0x002fe2000f8ec0ff */
[----:B0-----:R-:W-:-:S08]  /*0420*/  IMAD.WIDE.U32 R2, R0, 0x4, R2 ;  /* 0x0000000400027825 */ /* 0x001fd000078e0002 */
[----:B------:R-:W0:Y:S04]  /*0430*/  LDS R5, [UR4] ;  /* 0x00000004ff057984 */ /* 0x000e280008000800 */
[----:B0-----:R-:W-:Y:S01]  /*0440*/  STG.E desc[UR6][R2.64], R5 ;  /* 0x0000000502007986 */ /* 0x001fe2000c101906 */
[----:B------:R-:W-:Y:S05]  /*0450*/  EXIT ;  /* 0x000000000000794d */ /* 0x000fea0003800000 */
.L_x_7:
        /* <DEDUP_REMOVED lines=10> */
.L_x_21:


//--------------------- .text._Z7reduce3PiS_      --------------------------
	.section	.text._Z7reduce3PiS_,"ax",@progbits
	.align	128
        .global         _Z7reduce3PiS_
        .type           _Z7reduce3PiS_,@function
        .size           _Z7reduce3PiS_,(.L_x_22 - _Z7reduce3PiS_)
        .other          _Z7reduce3PiS_,@"STO_CUDA_ENTRY STV_DEFAULT"
_Z7reduce3PiS_:
.text._Z7reduce3PiS_:
[----:B------:R-:W-:Y:S01]  /*0000*/  LDC R1, c[0x0][0x37c] ;  /* 0x0000df00ff017b82 */ /* 0x000fe20000000800 */
[----:B------:R-:W0:Y:S01]  /*0010*/  S2R R11, SR_CTAID.X ;  /* 0x00000000000b7919 */ /* 0x000e220000002500 */
[----:B------:R-:W0:Y:S06]  /*0020*/  LDCU UR8, c[0x0][0x360] ;  /* 0x00006c00ff0877ac */ /* 0x000e2c0008000800 */
[----:B------:R-:W1:Y:S01]  /*0030*/  LDC.64 R4, c[0x0][0x380] ;  /* 0x0000e000ff047b82 */ /* 0x000e620000000a00 */
[----:B------:R-:W2:Y:S01]  /*0040*/  S2R R9, SR_TID.X ;  /* 0x0000000000097919 */ /* 0x000ea20000002100 */
[----:B------:R-:W3:Y:S01]  /*0050*/  LDCU.64 UR6, c[0x0][0x358] ;  /* 0x00006b00ff0677ac */ /* 0x000ee20008000a00 */
[----:B0-----:R-:W-:-:S04]  /*0060*/  IMAD R0, R11, UR8, RZ ;  /* 0x000000080b007c24 */ /* 0x001fc8000f8e02ff */
[----:B--2---:R-:W-:-:S05]  /*0070*/  IMAD R3, R0, 0x2, R9 ;  /* 0x0000000200037824 */ /* 0x004fca00078e0209 */
[C---:B------:R-:W-:Y:S01]  /*0080*/  IADD3 R7, PT, PT, R3.reuse, UR8, RZ ;  /* 0x0000000803077c10 */ /* 0x040fe2000fffe0ff */
[----:B-1----:R-:W-:-:S04]  /*0090*/  IMAD.WIDE.U32 R2, R3, 0x4, R4 ;  /* 0x0000000403027825 */ /* 0x002fc800078e0004 */
[----:B------:R-:W-:Y:S02]  /*00a0*/  IMAD.WIDE.U32 R4, R7, 0x4, R4 ;  /* 0x0000000407047825 */ /* 0x000fe400078e0004 */
[----:B---3--:R-:W2:Y:S04]  /*00b0*/  LDG.E R2, desc[UR6][R2.64] ;  /* 0x0000000602027981 */ /* 0x008ea8000c1e1900 */
[----:B------:R-:W2:Y:S01]  /*00c0*/  LDG.E R5, desc[UR6][R4.64] ;  /* 0x0000000604057981 */ /* 0x000ea2000c1e1900 */
[----:B------:R-:W0:Y:S01]  /*00d0*/  S2UR UR5, SR_CgaCtaId ;  /* 0x00000000000579c3 */ /* 0x000e220000008800 */
[----:B------:R-:W-:Y:S01]  /*00e0*/  UMOV UR4, 0x400 ;  /* 0x0000040000047882 */ /* 0x000fe20000000000 */
[----:B------:R-:W-:Y:S01]  /*00f0*/  UISETP.GE.U32.AND UP0, UPT, UR8, 0x2, UPT ;  /* 0x000000020800788c */ /* 0x000fe2000bf06070 */
[----:B------:R-:W-:Y:S01]  /*0100*/  ISETP.NE.AND P0, PT, R9, RZ, PT ;  /* 0x000000ff0900720c */ /* 0x000fe20003f05270 */
[----:B0-----:R-:W-:-:S06]  /*0110*/  ULEA UR4, UR5, UR4, 0x18 ;  /* 0x0000000405047291 */ /* 0x001fcc000f8ec0ff */
[----:B------:R-:W-:Y:S01]  /*0120*/  LEA R7, R9, UR4, 0x2 ;  /* 0x0000000409077c11 */ /* 0x000fe2000f8e10ff */
[----:B--2---:R-:W-:-:S05]  /*0130*/  IMAD.IADD R0, R2, 0x1, R5 ;  /* 0x0000000102007824 */ /* 0x004fca00078e0205 */
[----:B------:R0:W-:Y:S01]  /*0140*/  STS [R7], R0 ;  /* 0x0000000007007388 */ /* 0x0001e20000000800 */
[----:B------:R-:W-:Y:S06]  /*0150*/  BAR.SYNC.DEFER_BLOCKING 0x0 ;  /* 0x0000000000007b1d */ /* 0x000fec0000010000 */
[----:B------:R-:W-:Y:S05]  /*0160*/  BRA.U !UP0, `(.L_x_8) ;  /* 0x0000000108307547 */ /* 0x000fea000b800000 */
[----:B0-----:R-:W-:-:S07]  /*0170*/  MOV R0, UR8 ;  /* 0x0000000800007c02 */ /* 0x001fce0008000f00 */
.L_x_9:
[----:B------:R-:W-:-:S04]  /*0180*/  SHF.R.U32.HI R6, RZ, 0x1, R0 ;  /* 0x00000001ff067819 */ /* 0x000fc80000011600 */
[----:B------:R-:W-:-:S13]  /*0190*/  ISETP.GE.U32.AND P1, PT, R9, R6, PT ;  /* 0x000000060900720c */ /* 0x000fda0003f26070 */
[----:B------:R-:W-:Y:S01]  /*01a0*/  @!P1 IMAD R2, R6, 0x4, R7 ;  /* 0x0000000406029824 */ /* 0x000fe200078e0207 */
[----:B------:R-:W-:Y:S05]  /*01b0*/  @!P1 LDS R3, [R7] ;  /* 0x0000000007039984 */ /* 0x000fea0000000800 */
[----:B------:R-:W0:Y:S02]  /*01c0*/  @!P1 LDS R2, [R2] ;  /* 0x0000000002029984 */ /* 0x000e240000000800 */
[----:B0-----:R-:W-:-:S05]  /*01d0*/  @!P1 IADD3 R4, PT, PT, R2, R3, RZ ;  /* 0x0000000302049210 */ /* 0x001fca0007ffe0ff */
[----:B------:R1:W-:Y:S01]  /*01e0*/  @!P1 STS [R7], R4 ;  /* 0x0000000407009388 */ /* 0x0003e20000000800 */
[----:B------:R-:W-:Y:S01]  /*01f0*/  BAR.SYNC.DEFER_BLOCKING 0x0 ;  /* 0x0000000000007b1d */ /* 0x000fe20000010000 */
[----:B------:R-:W-:Y:S01]  /*0200*/  ISETP.GT.U32.AND P1, PT, R0, 0x3, PT ;  /* 0x000000030000780c */ /* 0x000fe20003f24070 */
[----:B------:R-:W-:-:S12]  /*0210*/  IMAD.MOV.U32 R0, RZ, RZ, R6 ;  /* 0x000000ffff007224 */ /* 0x000fd800078e0006 */
[----:B-1----:R-:W-:Y:S05]  /*0220*/  @P1 BRA `(.L_x_9) ;  /* 0xfffffffc00d41947 */ /* 0x002fea000383ffff */
.L_x_8:
[----:B------:R-:W-:Y:S05]  /*0230*/  @P0 EXIT ;  /* 0x000000000000094d */ /* 0x000fea0003800000 */
[----:B------:R-:W1:Y:S01]  /*0240*/  S2UR UR5, SR_CgaCtaId ;  /* 0x00000000000579c3 */ /* 0x000e620000008800 */
[----:B------:R-:W-:-:S07]  /*0250*/  UMOV UR4, 0x400 ;  /* 0x0000040000047882 */ /* 0x000fce0000000000 */
[----:B------:R-:W2:Y:S01]  /*0260*/  LDC.64 R2, c[0x0][0x388] ;  /* 0x0000e200ff027b82 */ /* 0x000ea20000000a00 */
[----:B-1----:R-:W-:Y:S01]  /*0270*/  ULEA UR4, UR5, UR4, 0x18 ;  /* 0x0000000405047291 */ /* 0x002fe2000f8ec0ff */
[----:B--2---:R-:W-:-:S08]  /*0280*/  IMAD.WIDE.U32 R2, R11, 0x4, R2 ;  /* 0x000000040b027825 */ /* 0x004fd000078e0002 */
[----:B------:R-:W1:Y:S04]  /*0290*/  LDS R5, [UR4] ;  /* 0x00000004ff057984 */ /* 0x000e680008000800 */
[----:B-1----:R-:W-:Y:S01]  /*02a0*/  STG.E desc[UR6][R2.64], R5 ;  /* 0x0000000502007986 */ /* 0x002fe2000c101906 */
[----:B------:R-:W-:Y:S05]  /*02b0*/  EXIT ;  /* 0x000000000000794d */ /* 0x000fea0003800000 */
.L_x_10:
        /* <DEDUP_REMOVED lines=12> */
.L_x_22:


//--------------------- .text._Z7reduce2PiS_      --------------------------
	.section	.text._Z7reduce2PiS_,"ax",@progbits
	.align	128
        .global         _Z7reduce2PiS_
        .type           _Z7reduce2PiS_,@function
        .size           _Z7reduce2PiS_,(.L_x_23 - _Z7reduce2PiS_)
        .other          _Z7reduce2PiS_,@"STO_CUDA_ENTRY STV_DEFAULT"
_Z7reduce2PiS_:
.text._Z7reduce2PiS_:
[----:B------:R-:W-:Y:S01]  /*0000*/  LDC R1, c[0x0][0x37c] ;  /* 0x0000df00ff017b82 */ /* 0x000fe20000000800 */
[----:B------:R-:W0:Y:S07]  /*0010*/  S2R R6, SR_TID.X ;  /* 0x0000000000067919 */ /* 0x000e2e0000002100 */
[----:B------:R-:W1:Y:S01]  /*0020*/  LDC.64 R2, c[0x0][0x380] ;  /* 0x0000e000ff027b82 */ /* 0x000e620000000a00 */
[----:B------:R-:W0:Y:S01]  /*0030*/  LDCU UR8, c[0x0][0x360] ;  /* 0x00006c00ff0877ac */ /* 0x000e220008000800 */
[----:B------:R-:W0:Y:S01]  /*0040*/  S2R R7, SR_CTAID.X ;  /* 0x0000000000077919 */ /* 0x000e220000002500 */
[----:B------:R-:W2:Y:S01]  /*0050*/  LDCU.64 UR6, c[0x0][0x358] ;  /* 0x00006b00ff0677ac */ /* 0x000ea20008000a00 */
[----:B0-----:R-:W-:-:S04]  /*0060*/  IMAD R5, R7, UR8, R6 ;  /* 0x0000000807057c24 */ /* 0x001fc8000f8e0206 */
[----:B-1----:R-:W-:-:S06]  /*0070*/  IMAD.WIDE.U32 R2, R5, 0x4, R2 ;  /* 0x0000000405027825 */ /* 0x002fcc00078e0002 */
[----:B--2---:R-:W2:Y:S01]  /*0080*/  LDG.E R2, desc[UR6][R2.64] ;  /* 0x0000000602027981 */ /* 0x004ea2000c1e1900 */
[----:B------:R-:W0:Y:S01]  /*0090*/  S2UR UR5, SR_CgaCtaId ;  /* 0x00000000000579c3 */ /* 0x000e220000008800 */
[----:B------:R-:W-:Y:S01]  /*00a0*/  UMOV UR4, 0x400 ;  /* 0x0000040000047882 */ /* 0x000fe20000000000 */
[----:B------:R-:W-:Y:S01]  /*00b0*/  UISETP.GE.U32.AND UP0, UPT, UR8, 0x2, UPT ;  /* 0x000000020800788c */ /* 0x000fe2000bf06070 */
[----:B------:R-:W-:Y:S01]  /*00c0*/  ISETP.NE.AND P0, PT, R6, RZ, PT ;  /* 0x000000ff0600720c */ /* 0x000fe20003f05270 */
[----:B0-----:R-:W-:-:S06]  /*00d0*/  ULEA UR4, UR5, UR4, 0x18 ;  /* 0x0000000405047291 */ /* 0x001fcc000f8ec0ff */
[----:B------:R-:W-:-:S05]  /*00e0*/  LEA R5, R6, UR4, 0x2 ;  /* 0x0000000406057c11 */ /* 0x000fca000f8e10ff */
[----:B--2---:R0:W-:Y:S01]  /*00f0*/  STS [R5], R2 ;  /* 0x0000000205007388 */ /* 0x0041e20000000800 */
[----:B------:R-:W-:Y:S06]  /*0100*/  BAR.SYNC.DEFER_BLOCKING 0x0 ;  /* 0x0000000000007b1d */ /* 0x000fec0000010000 */
[----:B------:R-:W-:Y:S05]  /*0110*/  BRA.U !UP0, `(.L_x_11) ;  /* 0x0000000108307547 */ /* 0x000fea000b800000 */
[----:B------:R-:W-:-:S07]  /*0120*/  IMAD.U32 R0, RZ, RZ, UR8 ;  /* 0x00000008ff007e24 */ /* 0x000fce000f8e00ff */
.L_x_12:
[----:B------:R-:W-:-:S04]  /*0130*/  SHF.R.U32.HI R8, RZ, 0x1, R0 ;  /* 0x00000001ff087819 */ /* 0x000fc80000011600 */
[----:B------:R-:W-:-:S13]  /*0140*/  ISETP.GE.U32.AND P1, PT, R6, R8, PT ;  /* 0x000000080600720c */ /* 0x000fda0003f26070 */
[----:B0-----:R-:W-:Y:S01]  /*0150*/  @!P1 IMAD R2, R8, 0x4, R5 ;  /* 0x0000000408029824 */ /* 0x001fe200078e0205 */
        /* <DEDUP_REMOVED lines=8> */
.L_x_11:
        /* <DEDUP_REMOVED lines=9> */
.L_x_13:
        /* <DEDUP_REMOVED lines=9> */
.L_x_23:


//--------------------- .text._Z7reduce1PiS_      --------------------------
	.section	.text._Z7reduce1PiS_,"ax",@progbits
	.align	128
        .global         _Z7reduce1PiS_
        .type           _Z7reduce1PiS_,@function
        .size           _Z7reduce1PiS_,(.L_x_24 - _Z7reduce1PiS_)
        .other          _Z7reduce1PiS_,@"STO_CUDA_ENTRY STV_DEFAULT"
_Z7reduce1PiS_:
.text._Z7reduce1PiS_:
        /* <DEDUP_REMOVED lines=18> */
[----:B------:R-:W-:-:S05]  /*0120*/  UMOV UR5, 0x1 ;  /* 0x0000000100057882 */ /* 0x000fca0000000000 */
.L_x_15:
[----:B------:R-:W-:-:S04]  /*0130*/  USHF.L.U32 UR6, UR5, 0x1, URZ ;  /* 0x0000000105067899 */ /* 0x000fc800080006ff */
[----:B------:R-:W-:Y:S02]  /*0140*/  UISETP.GE.U32.AND UP0, UPT, UR6, UR7, UPT ;  /* 0x000000070600728c */ /* 0x000fe4000bf06070 */
[----:B01----:R-:W-:-:S05]  /*0150*/  IMAD R2, R4, UR6, RZ ;  /* 0x0000000604027c24 */ /* 0x003fca000f8e02ff */
[----:B------:R-:W-:-:S13]  /*0160*/  ISETP.GE.U32.AND P0, PT, R2, UR7, PT ;  /* 0x0000000702007c0c */ /* 0x000fda000bf06070 */
[C---:B------:R-:W-:Y:S01]  /*0170*/  @!P0 VIADD R0, R2.reuse, UR5 ;  /* 0x0000000502008c36 */ /* 0x040fe20008000000 */
[----:B------:R-:W-:Y:S01]  /*0180*/  @!P0 LEA R2, R2, UR4, 0x2 ;  /* 0x0000000402028c11 */ /* 0x000fe2000f8e10ff */
[----:B------:R-:W-:-:S03]  /*0190*/  UMOV UR5, UR6 ;  /* 0x0000000600057c82 */ /* 0x000fc60008000000 */
[----:B------:R-:W-:Y:S01]  /*01a0*/  @!P0 LEA R0, R0, UR4, 0x2 ;  /* 0x0000000400008c11 */ /* 0x000fe2000f8e10ff */
[----:B------:R-:W-:Y:S05]  /*01b0*/  @!P0 LDS R3, [R2] ;  /* 0x0000000002038984 */ /* 0x000fea0000000800 */
[----:B------:R-:W0:Y:S02]  /*01c0*/  @!P0 LDS R0, [R0] ;  /* 0x0000000000008984 */ /* 0x000e240000000800 */
[----:B0-----:R-:W-:-:S05]  /*01d0*/  @!P0 IADD3 R3, PT, PT, R0, R3, RZ ;  /* 0x0000000300038210 */ /* 0x001fca0007ffe0ff */
[----:B------:R1:W-:Y:S01]  /*01e0*/  @!P0 STS [R2], R3 ;  /* 0x0000000302008388 */ /* 0x0003e20000000800 */
[----:B------:R-:W-:Y:S06]  /*01f0*/  BAR.SYNC.DEFER_BLOCKING 0x0 ;  /* 0x0000000000007b1d */ /* 0x000fec0000010000 */
[----:B------:R-:W-:Y:S05]  /*0200*/  BRA.U !UP0, `(.L_x_15) ;  /* 0xfffffffd08c87547 */ /* 0x000fea000b83ffff */
.L_x_14:
[----:B------:R-:W-:Y:S05]  /*0210*/  @P1 EXIT ;  /* 0x000000000000194d */ /* 0x000fea0003800000 */
[----:B------:R-:W2:Y:S01]  /*0220*/  S2UR UR5, SR_CgaCtaId ;  /* 0x00000000000579c3 */ /* 0x000ea20000008800 */
[----:B------:R-:W-:-:S07]  /*0230*/  UMOV UR4, 0x400 ;  /* 0x0000040000047882 */ /* 0x000fce0000000000 */
[----:B01----:R-:W0:Y:S01]  /*0240*/  LDC.64 R2, c[0x0][0x388] ;  /* 0x0000e200ff027b82 */ /* 0x003e220000000a00 */
[----:B--2---:R-:W-:Y:S01]  /*0250*/  ULEA UR4, UR5, UR4, 0x18 ;  /* 0x0000000405047291 */ /* 0x004fe2000f8ec0ff */
[----:B0-----:R-:W-:-:S08]  /*0260*/  IMAD.WIDE.U32 R2, R7, 0x4, R2 ;  /* 0x0000000407027825 */ /* 0x001fd000078e0002 */
[----:B------:R-:W0:Y:S04]  /*0270*/  LDS R5, [UR4] ;  /* 0x00000004ff057984 */ /* 0x000e280008000800 */
[----:B0-----:R-:W-:Y:S01]  /*0280*/  STG.E desc[UR8][R2.64], R5 ;  /* 0x0000000502007986 */ /* 0x001fe2000c101908 */
[----:B------:R-:W-:Y:S05]  /*0290*/  EXIT ;  /* 0x000000000000794d */ /* 0x000fea0003800000 */
.L_x_16:
        /* <DEDUP_REMOVED lines=14> */
.L_x_24:


//--------------------- .text._Z7reduce0PiS_      --------------------------
	.section	.text._Z7reduce0PiS_,"ax",@progbits
	.align	128
        .global         _Z7reduce0PiS_
        .type           _Z7reduce0PiS_,@function
        .size           _Z7reduce0PiS_,(.L_x_25 - _Z7reduce0PiS_)
        .other          _Z7reduce0PiS_,@"STO_CUDA_ENTRY STV_DEFAULT"
_Z7reduce0PiS_:
.text._Z7reduce0PiS_:
        /* <DEDUP_REMOVED lines=18> */
[----:B------:R-:W-:-:S07]  /*0120*/  IMAD.MOV.U32 R0, RZ, RZ, 0x1 ;  /* 0x00000001ff007424 */ /* 0x000fce00078e00ff */
.L_x_18:
[----:B------:R-:W-:-:S05]  /*0130*/  IMAD.SHL.U32 R8, R0, 0x2, RZ ;  /* 0x0000000200087824 */ /* 0x000fca00078e00ff */
[----:B0-----:R-:W-:-:S04]  /*0140*/  IADD3 R2, PT, PT, R8, -0x1, RZ ;  /* 0xffffffff08027810 */ /* 0x001fc80007ffe0ff */
[----:B------:R-:W-:-:S13]  /*0150*/  LOP3.LUT P1, RZ, R2, R7, RZ, 0xc0, !PT ;  /* 0x0000000702ff7212 */ /* 0x000fda000782c0ff */
[----:B------:R-:W-:Y:S01]  /*0160*/  @!P1 IMAD R2, R0, 0x4, R5 ;  /* 0x0000000400029824 */ /* 0x000fe200078e0205 */
[----:B------:R-:W-:Y:S01]  /*0170*/  @!P1 LDS R3, [R5] ;  /* 0x0000000005039984 */ /* 0x000fe20000000800 */
[----:B------:R-:W-:-:S04]  /*0180*/  MOV R0, R8 ;  /* 0x0000000800007202 */ /* 0x000fc80000000f00 */
[----:B------:R-:W0:Y:S02]  /*0190*/  @!P1 LDS R2, [R2] ;  /* 0x0000000002029984 */ /* 0x000e240000000800 */
[----:B0-----:R-:W-:-:S05]  /*01a0*/  @!P1 IADD3 R4, PT, PT, R2, R3, RZ ;  /* 0x0000000302049210 */ /* 0x001fca0007ffe0ff */
[----:B------:R1:W-:Y:S01]  /*01b0*/  @!P1 STS [R5], R4 ;  /* 0x0000000405009388 */ /* 0x0003e20000000800 */
[----:B------:R-:W-:Y:S01]  /*01c0*/  BAR.SYNC.DEFER_BLOCKING 0x0 ;  /* 0x0000000000007b1d */ /* 0x000fe20000010000 */
[----:B------:R-:W-:-:S13]  /*01d0*/  ISETP.GE.U32.AND P1, PT, R8, UR8, PT ;  /* 0x0000000808007c0c */ /* 0x000fda000bf26070 */
[----:B-1----:R-:W-:Y:S05]  /*01e0*/  @!P1 BRA `(.L_x_18) ;  /* 0xfffffffc00d09947 */ /* 0x002fea000383ffff */
.L_x_17:
        /* <DEDUP_REMOVED lines=9> */
.L_x_19:
        /* <DEDUP_REMOVED lines=16> */
.L_x_25:


//--------------------- .nv.shared._Z7reduce6ILj512EEvPiS0_i --------------------------
	.section	.nv.shared._Z7reduce6ILj512EEvPiS0_i,"aw",@nobits
	.sectionflags	@""
	.align	16
	.zero		1024


//--------------------- .nv.shared.reserved.0     --------------------------
	.section	.nv.shared.reserved.0,"aw",@nobits
	.weak		__nv_reservedSMEM_offset_0_alias
	.size		__nv_reservedSMEM_offset_0_alias, 0, 64
	.other		__nv_reservedSMEM_offset_0_alias,@"STO_CUDA_RESERVED_SHARED STV_DEFAULT"
__nv_reservedSMEM_offset_0_alias:
	.zero		0
	.zero		64


//--------------------- .nv.shared._Z7reduce4PiS_ --------------------------
	.section	.nv.shared._Z7reduce4PiS_,"aw",@nobits
	.sectionflags	@""
	.align	16
	.zero		1024


//--------------------- .nv.shared._Z7reduce3PiS_ --------------------------
	.section	.nv.shared._Z7reduce3PiS_,"aw",@nobits
	.sectionflags	@""
	.align	16
	.zero		1024


//--------------------- .nv.shared._Z7reduce2PiS_ --------------------------
	.section	.nv.shared._Z7reduce2PiS_,"aw",@nobits
	.sectionflags	@""
	.align	16
	.zero		1024


//--------------------- .nv.shared._Z7reduce1PiS_ --------------------------
	.section	.nv.shared._Z7reduce1PiS_,"aw",@nobits
	.sectionflags	@""
	.align	16
	.zero		1024


//--------------------- .nv.shared._Z7reduce0PiS_ --------------------------
	.section	.nv.shared._Z7reduce0PiS_,"aw",@nobits
	.sectionflags	@""
	.align	16
	.zero		1024


//--------------------- .nv.constant0._Z7reduce6ILj512EEvPiS0_i --------------------------
	.section	.nv.constant0._Z7reduce6ILj512EEvPiS0_i,"a",@progbits
	.sectionflags	@""
	.align	4
.nv.constant0._Z7reduce6ILj512EEvPiS0_i:
	.zero		916


//--------------------- .nv.constant0._Z7reduce4PiS_ --------------------------
	.section	.nv.constant0._Z7reduce4PiS_,"a",@progbits
	.sectionflags	@""
	.align	4
.nv.constant0._Z7reduce4PiS_:
	.zero		912


//--------------------- .nv.constant0._Z7reduce3PiS_ --------------------------
	.section	.nv.constant0._Z7reduce3PiS_,"a",@progbits
	.sectionflags	@""
	.align	4
.nv.constant0._Z7reduce3PiS_:
	.zero		912


//--------------------- .nv.constant0._Z7reduce2PiS_ --------------------------
	.section	.nv.constant0._Z7reduce2PiS_,"a",@progbits
	.sectionflags	@""
	.align	4
.nv.constant0._Z7reduce2PiS_:
	.zero		912


//--------------------- .nv.constant0._Z7reduce1PiS_ --------------------------
	.section	.nv.constant0._Z7reduce1PiS_,"a",@progbits
	.sectionflags	@""
	.align	4
.nv.constant0._Z7reduce1PiS_:
	.zero		912


//--------------------- .nv.constant0._Z7reduce0PiS_ --------------------------
	.section	.nv.constant0._Z7reduce0PiS_,"a",@progbits
	.sectionflags	@""
	.align	4
.nv.constant0._Z7reduce0PiS_:
	.zero		912


//--------------------- SYMBOLS --------------------------

	.type		.nv.reservedSmem.offset0,@object
	.size		.nv.reservedSmem.offset0,0x4
	.type		.nv.reservedSmem.cap,@object
	.size		.nv.reservedSmem.cap,0x4
